// auto-generated by cutlass_sweep.gemm — config: {"arch": "sm_100", "cluster_m": 2, "cluster_n": 1, "dtype": "e5m2", "stages": 5, "tile_k": 64, "tile_m": 128, "tile_n": 64}
#include "cutlass/cutlass.h"
#include "cutlass/gemm/collective/collective_builder.hpp"
#include "cutlass/gemm/device/gemm_universal_adapter.h"
#include "cutlass/gemm/kernel/gemm_universal.hpp"
#include "cutlass/epilogue/collective/collective_builder.hpp"

using ElemA = cutlass::float_e5m2_t;
using ElemB = cutlass::float_e5m2_t;
using ElemCD = cutlass::float_e5m2_t;
using Acc  = float;
using TileShape    = cute::Shape<cute::_128, cute::_64, cute::_64>;
using ClusterShape = cute::Shape<cute::_2, cute::_1, cute::_1>;

using CollectiveEpilogue = typename cutlass::epilogue::collective::CollectiveBuilder<
    cutlass::arch::Sm100, cutlass::arch::OpClassTensorOp,
    TileShape, ClusterShape,
    cutlass::epilogue::collective::EpilogueTileAuto,
    Acc, Acc,
    ElemCD, cutlass::layout::RowMajor, 128 / cutlass::sizeof_bits<ElemCD>::value,
    ElemCD, cutlass::layout::RowMajor, 128 / cutlass::sizeof_bits<ElemCD>::value,
    cutlass::epilogue::collective::EpilogueScheduleAuto
  >::CollectiveOp;

using CollectiveMainloop = typename cutlass::gemm::collective::CollectiveBuilder<
    cutlass::arch::Sm100, cutlass::arch::OpClassTensorOp,
    ElemA, cutlass::layout::RowMajor, 128 / cutlass::sizeof_bits<ElemA>::value,
    ElemB, cutlass::layout::ColumnMajor, 128 / cutlass::sizeof_bits<ElemB>::value,
    Acc,
    TileShape, ClusterShape,
    cutlass::gemm::collective::StageCount<5>,
    cutlass::gemm::collective::KernelScheduleAuto
  >::CollectiveOp;

using GemmKernel = cutlass::gemm::kernel::GemmUniversal<
    cute::Shape<int,int,int,int>,
    CollectiveMainloop,
    CollectiveEpilogue
>;
using Gemm = cutlass::gemm::device::GemmUniversalAdapter<GemmKernel>;

// Force the device kernel symbol into the cubin without needing a host main.
auto* _anchor = &cutlass::device_kernel<GemmKernel>;


// ===== COMPILED SASS (sm_100a) =====

	.target	sm_100a

	.elftype	@"ET_EXEC"


//--------------------- .note.nv.tkinfo           --------------------------
	.section	.note.nv.tkinfo,"",@"SHT_NOTE"
	.sectionflags	@"SHF_NOTE_NV_TKINFO"
	.tkinfo
        /*0018*/ 	.word	0x00000002
        /*0030*/ 	.string	""
        /*0030*/ 	.string	"ptxas"
        /*0030*/ 	.string	"Cuda compilation tools, release 13.0, V13.0.88"
        /*0030*/ 	.string	"Build cuda_13.0.r13.0/compiler.36424714_0"
        /*0030*/ 	.string	"-arch sm_100a -m 64 "



//--------------------- .note.nv.cuinfo           --------------------------
	.section	.note.nv.cuinfo,"",@"SHT_NOTE"
	.sectionflags	@"SHF_NOTE_NV_CUINFO"
        /*0018*/ 	.short	0x0002
        /*001a*/ 	.short	0x0064
        /*001c*/ 	.short	0x0082
	.zero		2


//--------------------- .nv.info                  --------------------------
	.section	.nv.info,"",@"SHT_CUDA_INFO"
	.align	4


	//----- nvinfo : EIATTR_REGCOUNT
	.align		4
        /*0000*/ 	.byte	0x04, 0x2f
        /*0002*/ 	.short	(.L_19 - .L_18)
	.align		4
.L_18:
        /*0004*/ 	.word	index@(_ZN7cutlass13device_kernelINS_4gemm6kernel13GemmUniversalIN4cute5tupleIJiiiiEEENS1_10collective13CollectiveMmaINS1_35MainloopSm100TmaUmmaWarpSpecializedILi5ELi2ELi4ENS5_IJNS4_1CILi2EEENSA_ILi1EEESC_EEEEENS5_IJNSA_ILi128EEENSA_ILi64EEESG_EEENS_12float_e5m2_tENS5_IJlSC_lEEESI_SJ_NS4_8TiledMMAINS4_8MMA_AtomIJNS4_10MMA_TraitsINS4_25SM100_MMA_F8F6F4_2x1SM_SSEJSI_SI_fSF_SG_NS4_17integral_constantINS4_4UMMA5MajorELSQ_0EEESR_NSO_INSP_7ScaleInELSS_0EEEST_EEEEEENS4_6LayoutINS5_IJSC_SC_SC_EEENS5_IJNSA_ILi0EEESY_SY_EEEEENS5_IJNS4_10UnderscoreES11_S11_EEEEENS4_18SM100_TMA_2SM_LOADENS4_14ComposedLayoutINS4_7SwizzleILi2ELi4ELi3EEENS4_18smem_ptr_flag_bitsILi8EEENSW_INS5_IJNSA_ILi8EEESG_EEENS5_IJSG_SC_EEEEEEEvNS4_8identityES14_S1E_vS1F_EENS_8epilogue10collective18CollectiveEpilogueINS1H_23Sm100TmaWarpSpecializedILi1ELi1ELi32ELb0ELb0EEEJNS5_IJSG_SG_SG_EEENS5_IJNSW_ISG_SC_EES1N_EEESI_SJ_SI_SJ_NS1H_6fusion15FusionCallbacksIS1L_NS1P_17LinearCombinationISI_fSI_fLNS_15FloatRoundStyleE2EEES1M_S1O_JEEENS4_5SM1004TMEM4LOAD26SM100_TMEM_LOAD_32dp32b32xENS4_13SM90_TMA_LOADES1E_NS4_39AutoVectorizingCopyWithAssumedAlignmentILi128EEENS4_14SM90_TMA_STOREES1E_S21_S21_EEEvvEEEEvNT_6ParamsE)
        /*0008*/ 	.word	0x0000007b


	//----- nvinfo : EIATTR_FRAME_SIZE
	.align		4
.L_19:
        /*000c*/ 	.byte	0x04, 0x11
        /*000e*/ 	.short	(.L_21 - .L_20)
	.align		4
.L_20:
        /*0010*/ 	.word	index@($__internal_2_$__cuda_sm10x_tcgen05_guardrail_trap_unallocated_columns_being_dealloced)
        /*0014*/ 	.word	0x00000000


	//----- nvinfo : EIATTR_FRAME_SIZE
	.align		4
.L_21:
        /*0018*/ 	.byte	0x04, 0x11
        /*001a*/ 	.short	(.L_23 - .L_22)
	.align		4
.L_22:
        /*001c*/ 	.word	index@($__internal_1_$__cuda_sm10x_tcgen05_guardrail_trap_phase_invalid_during_alloc)
        /*0020*/ 	.word	0x00000000


	//----- nvinfo : EIATTR_FRAME_SIZE
	.align		4
.L_23:
        /*0024*/ 	.byte	0x04, 0x11
        /*0026*/ 	.short	(.L_25 - .L_24)
	.align		4
.L_24:
        /*0028*/ 	.word	index@($__internal_0_$__cuda_sm10x_tcgen05_guardrail_trap_col_being_dealloced_not_returned_by_alloc)
        /*002c*/ 	.word	0x00000000


	//----- nvinfo : EIATTR_FRAME_SIZE
	.align		4
.L_25:
        /*0030*/ 	.byte	0x04, 0x11
        /*0032*/ 	.short	(.L_27 - .L_26)
	.align		4
.L_26:
        /*0034*/ 	.word	index@(_ZN7cutlass13device_kernelINS_4gemm6kernel13GemmUniversalIN4cute5tupleIJiiiiEEENS1_10collective13CollectiveMmaINS1_35MainloopSm100TmaUmmaWarpSpecializedILi5ELi2ELi4ENS5_IJNS4_1CILi2EEENSA_ILi1EEESC_EEEEENS5_IJNSA_ILi128EEENSA_ILi64EEESG_EEENS_12float_e5m2_tENS5_IJlSC_lEEESI_SJ_NS4_8TiledMMAINS4_8MMA_AtomIJNS4_10MMA_TraitsINS4_25SM100_MMA_F8F6F4_2x1SM_SSEJSI_SI_fSF_SG_NS4_17integral_constantINS4_4UMMA5MajorELSQ_0EEESR_NSO_INSP_7ScaleInELSS_0EEEST_EEEEEENS4_6LayoutINS5_IJSC_SC_SC_EEENS5_IJNSA_ILi0EEESY_SY_EEEEENS5_IJNS4_10UnderscoreES11_S11_EEEEENS4_18SM100_TMA_2SM_LOADENS4_14ComposedLayoutINS4_7SwizzleILi2ELi4ELi3EEENS4_18smem_ptr_flag_bitsILi8EEENSW_INS5_IJNSA_ILi8EEESG_EEENS5_IJSG_SC_EEEEEEEvNS4_8identityES14_S1E_vS1F_EENS_8epilogue10collective18CollectiveEpilogueINS1H_23Sm100TmaWarpSpecializedILi1ELi1ELi32ELb0ELb0EEEJNS5_IJSG_SG_SG_EEENS5_IJNSW_ISG_SC_EES1N_EEESI_SJ_SI_SJ_NS1H_6fusion15FusionCallbacksIS1L_NS1P_17LinearCombinationISI_fSI_fLNS_15FloatRoundStyleE2EEES1M_S1O_JEEENS4_5SM1004TMEM4LOAD26SM100_TMEM_LOAD_32dp32b32xENS4_13SM90_TMA_LOADES1E_NS4_39AutoVectorizingCopyWithAssumedAlignmentILi128EEENS4_14SM90_TMA_STOREES1E_S21_S21_EEEvvEEEEvNT_6ParamsE)
        /*0038*/ 	.word	0x00000000


	//----- nvinfo : EIATTR_MIN_STACK_SIZE
	.align		4
.L_27:
        /*003c*/ 	.byte	0x04, 0x12
        /*003e*/ 	.short	(.L_29 - .L_28)
	.align		4
.L_28:
        /*0040*/ 	.word	index@(_ZN7cutlass13device_kernelINS_4gemm6kernel13GemmUniversalIN4cute5tupleIJiiiiEEENS1_10collective13CollectiveMmaINS1_35MainloopSm100TmaUmmaWarpSpecializedILi5ELi2ELi4ENS5_IJNS4_1CILi2EEENSA_ILi1EEESC_EEEEENS5_IJNSA_ILi128EEENSA_ILi64EEESG_EEENS_12float_e5m2_tENS5_IJlSC_lEEESI_SJ_NS4_8TiledMMAINS4_8MMA_AtomIJNS4_10MMA_TraitsINS4_25SM100_MMA_F8F6F4_2x1SM_SSEJSI_SI_fSF_SG_NS4_17integral_constantINS4_4UMMA5MajorELSQ_0EEESR_NSO_INSP_7ScaleInELSS_0EEEST_EEEEEENS4_6LayoutINS5_IJSC_SC_SC_EEENS5_IJNSA_ILi0EEESY_SY_EEEEENS5_IJNS4_10UnderscoreES11_S11_EEEEENS4_18SM100_TMA_2SM_LOADENS4_14ComposedLayoutINS4_7SwizzleILi2ELi4ELi3EEENS4_18smem_ptr_flag_bitsILi8EEENSW_INS5_IJNSA_ILi8EEESG_EEENS5_IJSG_SC_EEEEEEEvNS4_8identityES14_S1E_vS1F_EENS_8epilogue10collective18CollectiveEpilogueINS1H_23Sm100TmaWarpSpecializedILi1ELi1ELi32ELb0ELb0EEEJNS5_IJSG_SG_SG_EEENS5_IJNSW_ISG_SC_EES1N_EEESI_SJ_SI_SJ_NS1H_6fusion15FusionCallbacksIS1L_NS1P_17LinearCombinationISI_fSI_fLNS_15FloatRoundStyleE2EEES1M_S1O_JEEENS4_5SM1004TMEM4LOAD26SM100_TMEM_LOAD_32dp32b32xENS4_13SM90_TMA_LOADES1E_NS4_39AutoVectorizingCopyWithAssumedAlignmentILi128EEENS4_14SM90_TMA_STOREES1E_S21_S21_EEEvvEEEEvNT_6ParamsE)
        /*0044*/ 	.word	0x00000000
.L_29:


//--------------------- .nv.compat                --------------------------
	.section	.nv.compat,"",@"SHT_CUDA_COMPAT_INFO"
	.align	4
        /*0000*/ 	.byte	0x02, 0x09, 0x01, 0x00, 0x02, 0x02, 0x02, 0x00, 0x02, 0x05, 0x05, 0x00, 0x03, 0x07, 0x01, 0x01
        /*0010*/ 	.byte	0x02, 0x03, 0x01, 0x00, 0x02, 0x06, 0x01, 0x00, 0x04, 0x0b, 0x08, 0x00, 0x09, 0x00, 0x00, 0x00
        /*0020*/ 	.byte	0x00, 0x00, 0x00, 0x00


//--------------------- .nv.info._ZN7cutlass13device_kernelINS_4gemm6kernel13GemmUniversalIN4cute5tupleIJiiiiEEENS1_10collective13CollectiveMmaINS1_35MainloopSm100TmaUmmaWarpSpecializedILi5ELi2ELi4ENS5_IJNS4_1CILi2EEENSA_ILi1EEESC_EEEEENS5_IJNSA_ILi128EEENSA_ILi64EEESG_EEENS_12float_e5m2_tENS5_IJlSC_lEEESI_SJ_NS4_8TiledMMAINS4_8MMA_AtomIJNS4_10MMA_TraitsINS4_25SM100_MMA_F8F6F4_2x1SM_SSEJSI_SI_fSF_SG_NS4_17integral_constantINS4_4UMMA5MajorELSQ_0EEESR_NSO_INSP_7ScaleInELSS_0EEEST_EEEEEENS4_6LayoutINS5_IJSC_SC_SC_EEENS5_IJNSA_ILi0EEESY_SY_EEEEENS5_IJNS4_10UnderscoreES11_S11_EEEEENS4_18SM100_TMA_2SM_LOADENS4_14ComposedLayoutINS4_7SwizzleILi2ELi4ELi3EEENS4_18smem_ptr_flag_bitsILi8EEENSW_INS5_IJNSA_ILi8EEESG_EEENS5_IJSG_SC_EEEEEEEvNS4_8identityES14_S1E_vS1F_EENS_8epilogue10collective18CollectiveEpilogueINS1H_23Sm100TmaWarpSpecializedILi1ELi1ELi32ELb0ELb0EEEJNS5_IJSG_SG_SG_EEENS5_IJNSW_ISG_SC_EES1N_EEESI_SJ_SI_SJ_NS1H_6fusion15FusionCallbacksIS1L_NS1P_17LinearCombinationISI_fSI_fLNS_15FloatRoundStyleE2EEES1M_S1O_JEEENS4_5SM1004TMEM4LOAD26SM100_TMEM_LOAD_32dp32b32xENS4_13SM90_TMA_LOADES1E_NS4_39AutoVectorizingCopyWithAssumedAlignmentILi128EEENS4_14SM90_TMA_STOREES1E_S21_S21_EEEvvEEEEvNT_6ParamsE --------------------------
	.section	.nv.info._ZN7cutlass13device_kernelINS_4gemm6kernel13GemmUniversalIN4cute5tupleIJiiiiEEENS1_10collective13CollectiveMmaINS1_35MainloopSm100TmaUmmaWarpSpecializedILi5ELi2ELi4ENS5_IJNS4_1CILi2EEENSA_ILi1EEESC_EEEEENS5_IJNSA_ILi128EEENSA_ILi64EEESG_EEENS_12float_e5m2_tENS5_IJlSC_lEEESI_SJ_NS4_8TiledMMAINS4_8MMA_AtomIJNS4_10MMA_TraitsINS4_25SM100_MMA_F8F6F4_2x1SM_SSEJSI_SI_fSF_SG_NS4_17integral_constantINS4_4UMMA5MajorELSQ_0EEESR_NSO_INSP_7ScaleInELSS_0EEEST_EEEEEENS4_6LayoutINS5_IJSC_SC_SC_EEENS5_IJNSA_ILi0EEESY_SY_EEEEENS5_IJNS4_10UnderscoreES11_S11_EEEEENS4_18SM100_TMA_2SM_LOADENS4_14ComposedLayoutINS4_7SwizzleILi2ELi4ELi3EEENS4_18smem_ptr_flag_bitsILi8EEENSW_INS5_IJNSA_ILi8EEESG_EEENS5_IJSG_SC_EEEEEEEvNS4_8identityES14_S1E_vS1F_EENS_8epilogue10collective18CollectiveEpilogueINS1H_23Sm100TmaWarpSpecializedILi1ELi1ELi32ELb0ELb0EEEJNS5_IJSG_SG_SG_EEENS5_IJNSW_ISG_SC_EES1N_EEESI_SJ_SI_SJ_NS1H_6fusion15FusionCallbacksIS1L_NS1P_17LinearCombinationISI_fSI_fLNS_15FloatRoundStyleE2EEES1M_S1O_JEEENS4_5SM1004TMEM4LOAD26SM100_TMEM_LOAD_32dp32b32xENS4_13SM90_TMA_LOADES1E_NS4_39AutoVectorizingCopyWithAssumedAlignmentILi128EEENS4_14SM90_TMA_STOREES1E_S21_S21_EEEvvEEEEvNT_6ParamsE,"",@"SHT_CUDA_INFO"
	.sectionflags	@""
	.align	4


	//----- nvinfo : EIATTR_CUDA_API_VERSION
	.align		4
        /*0000*/ 	.byte	0x04, 0x37
        /*0002*/ 	.short	(.L_31 - .L_30)
.L_30:
        /*0004*/ 	.word	0x00000082


	//----- nvinfo : EIATTR_KPARAM_INFO
	.align		4
.L_31:
        /*0008*/ 	.byte	0x04, 0x17
        /*000a*/ 	.short	(.L_33 - .L_32)
.L_32:
        /*000c*/ 	.word	0x00000000
        /*0010*/ 	.short	0x0000
        /*0012*/ 	.short	0x0000
        /*0014*/ 	.byte	0x00, 0xf0, 0x01, 0x20


	//----- nvinfo : EIATTR_AT_ENTRY_FRAGMENTS
	.align		4
.L_33:
        /*0018*/ 	.byte	0x04, 0x4f
        /*001a*/ 	.short	(.L_35 - .L_34)


	//   ....[0]....
.L_34:
        /*001c*/ 	.word	0x00000007


	//----- nvinfo : EIATTR_RESERVED_SMEM_USED
	.align		4
.L_35:
        /*0020*/ 	.byte	0x01, 0x41
	.zero		2


	//----- nvinfo : EIATTR_SPARSE_MMA_MASK
	.align		4
        /*0024*/ 	.byte	0x03, 0x50
        /*0026*/ 	.short	0x0000


	//----- nvinfo : EIATTR_TCGEN05_2CTA_USED
	.align		4
        /*0028*/ 	.byte	0x01, 0x52
	.zero		2


	//----- nvinfo : EIATTR_MAXREG_COUNT
	.align		4
        /*002c*/ 	.byte	0x03, 0x1b
        /*002e*/ 	.short	0x00ff


	//----- nvinfo : EIATTR_NUM_BARRIERS
	.align		4
        /*0030*/ 	.byte	0x02, 0x4c
        /*0032*/ 	.byte	0x07
	.zero		1


	//----- nvinfo : EIATTR_EXTERNS
	.align		4
        /*0034*/ 	.byte	0x04, 0x0f
        /*0036*/ 	.short	(.L_37 - .L_36)


	//   ....[0]....
	.align		4
.L_36:
        /*0038*/ 	.word	index@(__assertfail)


	//----- nvinfo : EIATTR_MERCURY_ISA_VERSION
	.align		4
.L_37:
        /*003c*/ 	.byte	0x03, 0x5f
        /*003e*/ 	.short	0x0101


	//----- nvinfo : EIATTR_INT_WARP_WIDE_INSTR_OFFSETS
	.align		4
        /*0040*/ 	.byte	0x04, 0x31
        /*0042*/ 	.short	(.L_39 - .L_38)


	//   ....[0]....
.L_38:
        /*0044*/ 	.word	0x00000cd0


	//   ....[1]....
        /*0048*/ 	.word	0x00000d70


	//   ....[2]....
        /*004c*/ 	.word	0x000020d0


	//   ....[3]....
        /*0050*/ 	.word	0x00003f60


	//   ....[4]....
        /*0054*/ 	.word	0x00003f80


	//   ....[5]....
        /*0058*/ 	.word	0x00003fb0


	//   ....[6]....
        /*005c*/ 	.word	0x000049c0


	//   ....[7]....
        /*0060*/ 	.word	0x00004ae0


	//----- nvinfo : EIATTR_COOP_GROUP_MASK_REGIDS
	.align		4
.L_39:
        /*0064*/ 	.byte	0x04, 0x29
        /*0066*/ 	.short	(.L_41 - .L_40)


	//   ....[0]....
.L_40:
        /*0068*/ 	.word	0xffffffff


	//   ....[1]....
        /*006c*/ 	.word	0xffffffff


	//   ....[2]....
        /*0070*/ 	.word	0xffffffff


	//   ....[3]....
        /*0074*/ 	.word	0xffffffff


	//   ....[4]....
        /*0078*/ 	.word	0xffffffff


	//   ....[5]....
        /*007c*/ 	.word	0xffffffff


	//   ....[6]....
        /*0080*/ 	.word	0xffffffff


	//   ....[7]....
        /*0084*/ 	.word	0xffffffff


	//   ....[8]....
        /*0088*/ 	.word	0xffffffff


	//   ....[9]....
        /*008c*/ 	.word	0xffffffff


	//   ....[10]....
        /*0090*/ 	.word	0xffffffff


	//   ....[11]....
        /*0094*/ 	.word	0xffffffff


	//   ....[12]....
        /*0098*/ 	.word	0xffffffff


	//   ....[13]....
        /*009c*/ 	.word	0xffffffff


	//----- nvinfo : EIATTR_COOP_GROUP_INSTR_OFFSETS
	.align		4
.L_41:
        /*00a0*/ 	.byte	0x04, 0x28
        /*00a2*/ 	.short	(.L_43 - .L_42)


	//   ....[0]....
.L_42:
        /*00a4*/ 	.word	0x000000c0


	//   ....[1]....
        /*00a8*/ 	.word	0x00000500


	//   ....[2]....
        /*00ac*/ 	.word	0x000006a0


	//   ....[3]....
        /*00b0*/ 	.word	0x000007d0


	//   ....[4]....
        /*00b4*/ 	.word	0x000008c0


	//   ....[5]....
        /*00b8*/ 	.word	0x00000a20


	//   ....[6]....
        /*00bc*/ 	.word	0x00000bb0


	//   ....[7]....
        /*00c0*/ 	.word	0x00000df0


	//   ....[8]....
        /*00c4*/ 	.word	0x00001fb0


	//   ....[9]....
        /*00c8*/ 	.word	0x00002e20


	//   ....[10]....
        /*00cc*/ 	.word	0x000032f0


	//   ....[11]....
        /*00d0*/ 	.word	0x00003320


	//   ....[12]....
        /*00d4*/ 	.word	0x00003e60


	//   ....[13]....
        /*00d8*/ 	.word	0x00004070


	//----- nvinfo : EIATTR_VRC_CTA_INIT_COUNT
	.align		4
.L_43:
        /*00dc*/ 	.byte	0x02, 0x4a
        /*00de*/ 	.byte	0x80
	.zero		1


	//----- nvinfo : EIATTR_SYSCALL_OFFSETS
	.align		4
        /*00e0*/ 	.byte	0x04, 0x46
        /*00e2*/ 	.short	(.L_45 - .L_44)


	//   ....[0]....
.L_44:
        /*00e4*/ 	.word	0x000054e0


	//   ....[1]....
        /*00e8*/ 	.word	0x00005620


	//   ....[2]....
        /*00ec*/ 	.word	0x00005d30


	//----- nvinfo : EIATTR_MBARRIER_INSTR_OFFSETS
	.align		4
.L_45:
        /*00f0*/ 	.byte	0x04, 0x39
        /*00f2*/ 	.short	(.L_47 - .L_46)


	//   ....[0]....
.L_46:
        /*00f4*/ 	.word	0x000005f0
        /*00f8*/ 	.word	0x000000ff
        /*00fc*/ 	.word	0x00000000
        /*0100*/ 	.short	0x0100
        /*0102*/ 	.byte	0x08
	.zero		1


	//   ....[1]....
        /*0104*/ 	.word	0x00000600
        /*0108*/ 	.word	0x000000ff
        /*010c*/ 	.word	0x00000028
        /*0110*/ 	.short	0x0100
        /*0112*/ 	.byte	0x08
	.zero		1


	//   ....[2]....
        /*0114*/ 	.word	0x00000610
        /*0118*/ 	.word	0x000000ff
        /*011c*/ 	.word	0x00000008
        /*0120*/ 	.short	0x0100
        /*0122*/ 	.byte	0x08
	.zero		1


	//   ....[3]....
        /*0124*/ 	.word	0x00000620
        /*0128*/ 	.word	0x000000ff
        /*012c*/ 	.word	0x00000030
        /*0130*/ 	.short	0x0100
        /*0132*/ 	.byte	0x08
	.zero		1


	//   ....[4]....
        /*0134*/ 	.word	0x00000630
        /*0138*/ 	.word	0x000000ff
        /*013c*/ 	.word	0x00000010
        /*0140*/ 	.short	0x0100
        /*0142*/ 	.byte	0x08
	.zero		1


	//   ....[5]....
        /*0144*/ 	.word	0x00000640
        /*0148*/ 	.word	0x000000ff
        /*014c*/ 	.word	0x00000038
        /*0150*/ 	.short	0x0100
        /*0152*/ 	.byte	0x08
	.zero		1


	//   ....[6]....
        /*0154*/ 	.word	0x00000650
        /*0158*/ 	.word	0x000000ff
        /*015c*/ 	.word	0x00000018
        /*0160*/ 	.short	0x0100
        /*0162*/ 	.byte	0x08
	.zero		1


	//   ....[7]....
        /*0164*/ 	.word	0x00000660
        /*0168*/ 	.word	0x000000ff
        /*016c*/ 	.word	0x00000040
        /*0170*/ 	.short	0x0100
        /*0172*/ 	.byte	0x08
	.zero		1


	//   ....[8]....
        /*0174*/ 	.word	0x00000670
        /*0178*/ 	.word	0x000000ff
        /*017c*/ 	.word	0x00000020
        /*0180*/ 	.short	0x0100
        /*0182*/ 	.byte	0x08
	.zero		1


	//   ....[9]....
        /*0184*/ 	.word	0x00000680
        /*0188*/ 	.word	0x000000ff
        /*018c*/ 	.word	0x00000048
        /*0190*/ 	.short	0x0100
        /*0192*/ 	.byte	0x08
	.zero		1


	//   ....[10]....
        /*0194*/ 	.word	0x000007a0
        /*0198*/ 	.word	0x000000ff
        /*019c*/ 	.word	0x00000050
        /*01a0*/ 	.short	0x0100
        /*01a2*/ 	.byte	0x09
	.zero		1


	//   ....[11]....
        /*01a4*/ 	.word	0x000007b0
        /*01a8*/ 	.word	0x000000ff
        /*01ac*/ 	.word	0x00000058
        /*01b0*/ 	.short	0x0100
        /*01b2*/ 	.byte	0x09
	.zero		1


	//   ....[12]....
        /*01b4*/ 	.word	0x00000890
        /*01b8*/ 	.word	0x000000ff
        /*01bc*/ 	.word	0x00000060
        /*01c0*/ 	.short	0x0100
        /*01c2*/ 	.byte	0x08
	.zero		1


	//   ....[13]....
        /*01c4*/ 	.word	0x000008a0
        /*01c8*/ 	.word	0x000000ff
        /*01cc*/ 	.word	0x00000068
        /*01d0*/ 	.short	0x0100
        /*01d2*/ 	.byte	0x08
	.zero		1


	//   ....[14]....
        /*01d4*/ 	.word	0x000009d0
        /*01d8*/ 	.word	0x000000ff
        /*01dc*/ 	.word	0x00000070
        /*01e0*/ 	.short	0x0100
        /*01e2*/ 	.byte	0x08
	.zero		1


	//   ....[15]....
        /*01e4*/ 	.word	0x000009e0
        /*01e8*/ 	.word	0x000000ff
        /*01ec*/ 	.word	0x00000080
        /*01f0*/ 	.short	0x0100
        /*01f2*/ 	.byte	0x08
	.zero		1


	//   ....[16]....
        /*01f4*/ 	.word	0x000009f0
        /*01f8*/ 	.word	0x000000ff
        /*01fc*/ 	.word	0x00000078
        /*0200*/ 	.short	0x0100
        /*0202*/ 	.byte	0x08
	.zero		1


	//   ....[17]....
        /*0204*/ 	.word	0x00000a00
        /*0208*/ 	.word	0x000000ff
        /*020c*/ 	.word	0x00000088
        /*0210*/ 	.short	0x0100
        /*0212*/ 	.byte	0x08
	.zero		1


	//   ....[18]....
        /*0214*/ 	.word	0x00000b20
        /*0218*/ 	.word	0x000000ff
        /*021c*/ 	.word	0x00000090
        /*0220*/ 	.short	0x0100
        /*0222*/ 	.byte	0x09
	.zero		1


	//   ....[19]....
        /*0224*/ 	.word	0x00000b30
        /*0228*/ 	.word	0x000000ff
        /*022c*/ 	.word	0x000000b0
        /*0230*/ 	.short	0x0100
        /*0232*/ 	.byte	0x09
	.zero		1


	//   ....[20]....
        /*0234*/ 	.word	0x00000b40
        /*0238*/ 	.word	0x000000ff
        /*023c*/ 	.word	0x00000098
        /*0240*/ 	.short	0x0100
        /*0242*/ 	.byte	0x09
	.zero		1


	//   ....[21]....
        /*0244*/ 	.word	0x00000b50
        /*0248*/ 	.word	0x000000ff
        /*024c*/ 	.word	0x000000b8
        /*0250*/ 	.short	0x0100
        /*0252*/ 	.byte	0x09
	.zero		1


	//   ....[22]....
        /*0254*/ 	.word	0x00000b60
        /*0258*/ 	.word	0x000000ff
        /*025c*/ 	.word	0x000000a0
        /*0260*/ 	.short	0x0100
        /*0262*/ 	.byte	0x09
	.zero		1


	//   ....[23]....
        /*0264*/ 	.word	0x00000b70
        /*0268*/ 	.word	0x000000ff
        /*026c*/ 	.word	0x000000c0
        /*0270*/ 	.short	0x0100
        /*0272*/ 	.byte	0x09
	.zero		1


	//   ....[24]....
        /*0274*/ 	.word	0x00000b80
        /*0278*/ 	.word	0x000000ff
        /*027c*/ 	.word	0x000000a8
        /*0280*/ 	.short	0x0100
        /*0282*/ 	.byte	0x09
	.zero		1


	//   ....[25]....
        /*0284*/ 	.word	0x00000b90
        /*0288*/ 	.word	0x000000ff
        /*028c*/ 	.word	0x000000c8
        /*0290*/ 	.short	0x0100
        /*0292*/ 	.byte	0x09
	.zero		1


	//   ....[26]....
        /*0294*/ 	.word	0x00000c80
        /*0298*/ 	.word	0x000000ff
        /*029c*/ 	.word	0x000000d0
        /*02a0*/ 	.short	0x0100
        /*02a2*/ 	.byte	0x08
	.zero		1


	//   ....[27]....
        /*02a4*/ 	.word	0x00000c90
        /*02a8*/ 	.word	0x000000ff
        /*02ac*/ 	.word	0x000000e0
        /*02b0*/ 	.short	0x0100
        /*02b2*/ 	.byte	0x08
	.zero		1


	//   ....[28]....
        /*02b4*/ 	.word	0x00000ca0
        /*02b8*/ 	.word	0x000000ff
        /*02bc*/ 	.word	0x000000d8
        /*02c0*/ 	.short	0x0100
        /*02c2*/ 	.byte	0x08
	.zero		1


	//   ....[29]....
        /*02c4*/ 	.word	0x00000cb0
        /*02c8*/ 	.word	0x000000ff
        /*02cc*/ 	.word	0x000000e8
        /*02d0*/ 	.short	0x0100
        /*02d2*/ 	.byte	0x08
	.zero		1


	//   ....[30]....
        /*02d4*/ 	.word	0x00000da0
        /*02d8*/ 	.word	0x000000ff
        /*02dc*/ 	.word	0x000000f0
        /*02e0*/ 	.short	0x0100
        /*02e2*/ 	.byte	0x06
	.zero		1


	//   ....[31]....
        /*02e4*/ 	.word	0x000017b0
        /*02e8*/ 	.word	0x00000003
        /*02ec*/ 	.word	0x000000e0
        /*02f0*/ 	.short	0x010a
        /*02f2*/ 	.byte	0xff
	.zero		1


	//   ....[32]....
        /*02f4*/ 	.word	0x000017e0
        /*02f8*/ 	.word	0x00000003
        /*02fc*/ 	.word	0x000000d0
        /*0300*/ 	.short	0x0101
        /*0302*/ 	.byte	0xff
	.zero		1


	//   ....[33]....
        /*0304*/ 	.word	0x000018e0
        /*0308*/ 	.word	0x000000ff
        /*030c*/ 	.word	0x00000028
        /*0310*/ 	.short	0x010a
        /*0312*/ 	.byte	0x08
	.zero		1


	//   ....[34]....
        /*0314*/ 	.word	0x000019b0
        /*0318*/ 	.word	0x000000ff
        /*031c*/ 	.word	0x00000028
        /*0320*/ 	.short	0x010a
        /*0322*/ 	.byte	0x21
	.zero		1


	//   ....[35]....
        /*0324*/ 	.word	0x00001b60
        /*0328*/ 	.word	0x000000ff
        /*032c*/ 	.word	0x00000028
        /*0330*/ 	.short	0x010a
        /*0332*/ 	.byte	0x08
	.zero		1


	//   ....[36]....
        /*0334*/ 	.word	0x00001c60
        /*0338*/ 	.word	0x000000ff
        /*033c*/ 	.word	0x00000068
        /*0340*/ 	.short	0x0101
        /*0342*/ 	.byte	0x04
	.zero		1


	//   ....[37]....
        /*0344*/ 	.word	0x00001c80
        /*0348*/ 	.word	0x000000ff
        /*034c*/ 	.word	0x00000028
        /*0350*/ 	.short	0x010a
        /*0352*/ 	.byte	0x08
	.zero		1


	//   ....[38]....
        /*0354*/ 	.word	0x00001d00
        /*0358*/ 	.word	0x000000ff
        /*035c*/ 	.word	0x00000028
        /*0360*/ 	.short	0x010a
        /*0362*/ 	.byte	0x11
	.zero		1


	//   ....[39]....
        /*0364*/ 	.word	0x00001e90
        /*0368*/ 	.word	0x000000ff
        /*036c*/ 	.word	0x00000028
        /*0370*/ 	.short	0x010a
        /*0372*/ 	.byte	0x08
	.zero		1


	//   ....[40]....
        /*0374*/ 	.word	0x00001fe0
        /*0378*/ 	.word	0x00000002
        /*037c*/ 	.word	0x00000070
        /*0380*/ 	.short	0x010a
        /*0382*/ 	.byte	0xff
	.zero		1


	//   ....[41]....
        /*0384*/ 	.word	0x000020a0
        /*0388*/ 	.word	0x00000002
        /*038c*/ 	.word	0x00000000
        /*0390*/ 	.short	0x0101
        /*0392*/ 	.byte	0xff
	.zero		1


	//   ....[42]....
        /*0394*/ 	.word	0x00002600
        /*0398*/ 	.word	0x000000ff
        /*039c*/ 	.word	0x00000000
        /*03a0*/ 	.short	0x010a
        /*03a2*/ 	.byte	0x05
	.zero		1


	//   ....[43]....
        /*03a4*/ 	.word	0x00002690
        /*03a8*/ 	.word	0x000000ff
        /*03ac*/ 	.word	0x00000000
        /*03b0*/ 	.short	0x010a
        /*03b2*/ 	.byte	0x05
	.zero		1


	//   ....[44]....
        /*03b4*/ 	.word	0x00002720
        /*03b8*/ 	.word	0x000000ff
        /*03bc*/ 	.word	0x00000000
        /*03c0*/ 	.short	0x010a
        /*03c2*/ 	.byte	0x05
	.zero		1


	//   ....[45]....
        /*03c4*/ 	.word	0x000027b0
        /*03c8*/ 	.word	0x000000ff
        /*03cc*/ 	.word	0x00000000
        /*03d0*/ 	.short	0x010a
        /*03d2*/ 	.byte	0x05
	.zero		1


	//   ....[46]....
        /*03d4*/ 	.word	0x00002850
        /*03d8*/ 	.word	0x00000000
        /*03dc*/ 	.word	0x00000000
        /*03e0*/ 	.short	0x010a
        /*03e2*/ 	.byte	0xff
	.zero		1


	//   ....[47]....
        /*03e4*/ 	.word	0x00002980
        /*03e8*/ 	.word	0x00000000
        /*03ec*/ 	.word	0x000000d0
        /*03f0*/ 	.short	0x010a
        /*03f2*/ 	.byte	0xff
	.zero		1


	//   ....[48]....
        /*03f4*/ 	.word	0x000029f0
        /*03f8*/ 	.word	0x00000004
        /*03fc*/ 	.word	0x00000000
        /*0400*/ 	.short	0x0101
        /*0402*/ 	.byte	0xff
	.zero		1


	//   ....[49]....
        /*0404*/ 	.word	0x00002a10
        /*0408*/ 	.word	0x000000ff
        /*040c*/ 	.word	0x00000080
        /*0410*/ 	.short	0x010a
        /*0412*/ 	.byte	0x05
	.zero		1


	//   ....[50]....
        /*0414*/ 	.word	0x00002b30
        /*0418*/ 	.word	0x00000000
        /*041c*/ 	.word	0x00000070
        /*0420*/ 	.short	0x010a
        /*0422*/ 	.byte	0xff
	.zero		1


	//   ....[51]....
        /*0424*/ 	.word	0x00002c30
        /*0428*/ 	.word	0x00000000
        /*042c*/ 	.word	0x00000000
        /*0430*/ 	.short	0x0101
        /*0432*/ 	.byte	0xff
	.zero		1


	//   ....[52]....
        /*0434*/ 	.word	0x00002cc0
        /*0438*/ 	.word	0x000000ff
        /*043c*/ 	.word	0x00000080
        /*0440*/ 	.short	0x0106
        /*0442*/ 	.byte	0x05
	.zero		1


	//   ....[53]....
        /*0444*/ 	.word	0x00002ce0
        /*0448*/ 	.word	0x000000ff
        /*044c*/ 	.word	0x00000080
        /*0450*/ 	.short	0x010a
        /*0452*/ 	.byte	0x05
	.zero		1


	//   ....[54]....
        /*0454*/ 	.word	0x00002d70
        /*0458*/ 	.word	0x000000ff
        /*045c*/ 	.word	0x00000080
        /*0460*/ 	.short	0x0106
        /*0462*/ 	.byte	0x04
	.zero		1


	//   ....[55]....
        /*0464*/ 	.word	0x00002db0
        /*0468*/ 	.word	0x00000000
        /*046c*/ 	.word	0x00000080
        /*0470*/ 	.short	0x010a
        /*0472*/ 	.byte	0xff
	.zero		1


	//   ....[56]....
        /*0474*/ 	.word	0x00002ff0
        /*0478*/ 	.word	0x000000ff
        /*047c*/ 	.word	0x00000008
        /*0480*/ 	.short	0x010a
        /*0482*/ 	.byte	0x06
	.zero		1


	//   ....[57]....
        /*0484*/ 	.word	0x00003010
        /*0488*/ 	.word	0x000000ff
        /*048c*/ 	.word	0x00000008
        /*0490*/ 	.short	0x010a
        /*0492*/ 	.byte	0x06
	.zero		1


	//   ....[58]....
        /*0494*/ 	.word	0x000031a0
        /*0498*/ 	.word	0x000000ff
        /*049c*/ 	.word	0x00000008
        /*04a0*/ 	.short	0x010a
        /*04a2*/ 	.byte	0x06
	.zero		1


	//   ....[59]....
        /*04a4*/ 	.word	0x000031c0
        /*04a8*/ 	.word	0x000000ff
        /*04ac*/ 	.word	0x00000008
        /*04b0*/ 	.short	0x010a
        /*04b2*/ 	.byte	0x06
	.zero		1


	//   ....[60]....
        /*04b4*/ 	.word	0x00003280
        /*04b8*/ 	.word	0x000000ff
        /*04bc*/ 	.word	0x00000000
        /*04c0*/ 	.short	0x0101
        /*04c2*/ 	.byte	0x07
	.zero		1


	//   ....[61]....
        /*04c4*/ 	.word	0x00003580
        /*04c8*/ 	.word	0x00000000
        /*04cc*/ 	.word	0x00000070
        /*04d0*/ 	.short	0x010a
        /*04d2*/ 	.byte	0xff
	.zero		1


	//   ....[62]....
        /*04d4*/ 	.word	0x00003640
        /*04d8*/ 	.word	0x00000000
        /*04dc*/ 	.word	0x00000000
        /*04e0*/ 	.short	0x0101
        /*04e2*/ 	.byte	0xff
	.zero		1


	//   ....[63]....
        /*04e4*/ 	.word	0x00003700
        /*04e8*/ 	.word	0x000000ff
        /*04ec*/ 	.word	0x00000000
        /*04f0*/ 	.short	0x010a
        /*04f2*/ 	.byte	0x06
	.zero		1


	//   ....[64]....
        /*04f4*/ 	.word	0x00003710
        /*04f8*/ 	.word	0x000000ff
        /*04fc*/ 	.word	0x000000b0
        /*0500*/ 	.short	0x010a
        /*0502*/ 	.byte	0x0a
	.zero		1


	//   ....[65]....
        /*0504*/ 	.word	0x000037c0
        /*0508*/ 	.word	0x000000ff
        /*050c*/ 	.word	0x00000000
        /*0510*/ 	.short	0x010a
        /*0512*/ 	.byte	0x09
	.zero		1


	//   ....[66]....
        /*0514*/ 	.word	0x00003900
        /*0518*/ 	.word	0x000000ff
        /*051c*/ 	.word	0x00000000
        /*0520*/ 	.short	0x010a
        /*0522*/ 	.byte	0x06
	.zero		1


	//   ....[67]....
        /*0524*/ 	.word	0x00003b50
        /*0528*/ 	.word	0x000000ff
        /*052c*/ 	.word	0x00000000
        /*0530*/ 	.short	0x010a
        /*0532*/ 	.byte	0x07
	.zero		1


	//   ....[68]....
        /*0534*/ 	.word	0x00003be0
        /*0538*/ 	.word	0x000000ff
        /*053c*/ 	.word	0x00000000
        /*0540*/ 	.short	0x010a
        /*0542*/ 	.byte	0x07
	.zero		1


	//   ....[69]....
        /*0544*/ 	.word	0x00003c70
        /*0548*/ 	.word	0x000000ff
        /*054c*/ 	.word	0x00000000
        /*0550*/ 	.short	0x010a
        /*0552*/ 	.byte	0x07
	.zero		1


	//   ....[70]....
        /*0554*/ 	.word	0x00003d10
        /*0558*/ 	.word	0x00000000
        /*055c*/ 	.word	0x00000000
        /*0560*/ 	.short	0x010a
        /*0562*/ 	.byte	0xff
	.zero		1


	//   ....[71]....
        /*0564*/ 	.word	0x00003d50
        /*0568*/ 	.word	0x00000000
        /*056c*/ 	.word	0x00000000
        /*0570*/ 	.short	0x010a
        /*0572*/ 	.byte	0xff
	.zero		1


	//   ....[72]....
        /*0574*/ 	.word	0x00003dc0
        /*0578*/ 	.word	0x000000ff
        /*057c*/ 	.word	0x00000000
        /*0580*/ 	.short	0x0101
        /*0582*/ 	.byte	0x05
	.zero		1


	//   ....[73]....
        /*0584*/ 	.word	0x00003e00
        /*0588*/ 	.word	0x000000ff
        /*058c*/ 	.word	0x000000f0
        /*0590*/ 	.short	0x010a
        /*0592*/ 	.byte	0x08
	.zero		1


	//   ....[74]....
        /*0594*/ 	.word	0x00003e50
        /*0598*/ 	.word	0x000000ff
        /*059c*/ 	.word	0x00000000
        /*05a0*/ 	.short	0x0101
        /*05a2*/ 	.byte	0x05
	.zero		1


	//   ....[75]....
        /*05a4*/ 	.word	0x00004260
        /*05a8*/ 	.word	0x00000000
        /*05ac*/ 	.word	0x00000070
        /*05b0*/ 	.short	0x010a
        /*05b2*/ 	.byte	0xff
	.zero		1


	//   ....[76]....
        /*05b4*/ 	.word	0x00004350
        /*05b8*/ 	.word	0x00000000
        /*05bc*/ 	.word	0x00000000
        /*05c0*/ 	.short	0x0101
        /*05c2*/ 	.byte	0xff
	.zero		1


	//   ....[77]....
        /*05c4*/ 	.word	0x00004670
        /*05c8*/ 	.word	0x000000ff
        /*05cc*/ 	.word	0x00000068
        /*05d0*/ 	.short	0x010a
        /*05d2*/ 	.byte	0x06
	.zero		1


	//   ....[78]....
        /*05d4*/ 	.word	0x000047f0
        /*05d8*/ 	.word	0x000000ff
        /*05dc*/ 	.word	0x00000058
        /*05e0*/ 	.short	0x010a
        /*05e2*/ 	.byte	0x06
	.zero		1


	//   ....[79]....
        /*05e4*/ 	.word	0x00004b20
        /*05e8*/ 	.word	0x000000ff
        /*05ec*/ 	.word	0x00000050
        /*05f0*/ 	.short	0x010b
        /*05f2*/ 	.byte	0x06
	.zero		1


	//   ....[80]....
        /*05f4*/ 	.word	0x00004b40
        /*05f8*/ 	.word	0x000000ff
        /*05fc*/ 	.word	0x00000000
        /*0600*/ 	.short	0x0101
        /*0602*/ 	.byte	0x25
	.zero		1


	//   ....[81]....
        /*0604*/ 	.word	0x00004b80
        /*0608*/ 	.word	0x00000000
        /*060c*/ 	.word	0x00000058
        /*0610*/ 	.short	0x010a
        /*0612*/ 	.byte	0xff
	.zero		1


	//   ....[82]....
        /*0614*/ 	.word	0x00004ef0
        /*0618*/ 	.word	0x00000000
        /*061c*/ 	.word	0x00000070
        /*0620*/ 	.short	0x010a
        /*0622*/ 	.byte	0xff
	.zero		1


	//   ....[83]....
        /*0624*/ 	.word	0x00005000
        /*0628*/ 	.word	0x00000000
        /*062c*/ 	.word	0x00000000
        /*0630*/ 	.short	0x0101
        /*0632*/ 	.byte	0xff
	.zero		1


	//   ....[84]....
        /*0634*/ 	.word	0x00005970
        /*0638*/ 	.word	0x000000ff
        /*063c*/ 	.word	0x00000050
        /*0640*/ 	.short	0x010a
        /*0642*/ 	.byte	0x2b
	.zero		1


	//   ....[85]....
        /*0644*/ 	.word	0x00005980
        /*0648*/ 	.word	0x00000071
        /*064c*/ 	.word	0x00000090
        /*0650*/ 	.short	0x010a
        /*0652*/ 	.byte	0xff
	.zero		1


	//   ....[86]....
        /*0654*/ 	.word	0x00005ad0
        /*0658*/ 	.word	0x000000ff
        /*065c*/ 	.word	0x00000050
        /*0660*/ 	.short	0x010a
        /*0662*/ 	.byte	0x2b
	.zero		1


	//   ....[87]....
        /*0664*/ 	.word	0x00005bb0
        /*0668*/ 	.word	0x000000ff
        /*066c*/ 	.word	0x00000000
        /*0670*/ 	.short	0x0101
        /*0672*/ 	.byte	0x04
	.zero		1


	//   ....[88]....
        /*0674*/ 	.word	0x00005c10
        /*0678*/ 	.word	0x00000071
        /*067c*/ 	.word	0x00000090
        /*0680*/ 	.short	0x010a
        /*0682*/ 	.byte	0xff
	.zero		1


	//   ....[89]....
        /*0684*/ 	.word	0x00005eb0
        /*0688*/ 	.word	0x00000071
        /*068c*/ 	.word	0x00000000
        /*0690*/ 	.short	0x0101
        /*0692*/ 	.byte	0xff
	.zero		1


	//   ....[90]....
        /*0694*/ 	.word	0x00006850
        /*0698*/ 	.word	0x00000003
        /*069c*/ 	.word	0x000000e0
        /*06a0*/ 	.short	0x010a
        /*06a2*/ 	.byte	0xff
	.zero		1


	//   ....[91]....
        /*06a4*/ 	.word	0x000068b0
        /*06a8*/ 	.word	0x00000002
        /*06ac*/ 	.word	0x00000028
        /*06b0*/ 	.short	0x010a
        /*06b2*/ 	.byte	0xff
	.zero		1


	//   ....[92]....
        /*06b4*/ 	.word	0x00006910
        /*06b8*/ 	.word	0x00000002
        /*06bc*/ 	.word	0x00000028
        /*06c0*/ 	.short	0x010a
        /*06c2*/ 	.byte	0xff
	.zero		1


	//   ....[93]....
        /*06c4*/ 	.word	0x00006960
        /*06c8*/ 	.word	0x00000002
        /*06cc*/ 	.word	0x00000070
        /*06d0*/ 	.short	0x010a
        /*06d2*/ 	.byte	0xff
	.zero		1


	//   ....[94]....
        /*06d4*/ 	.word	0x000069c0
        /*06d8*/ 	.word	0x00000000
        /*06dc*/ 	.word	0x00000000
        /*06e0*/ 	.short	0x010a
        /*06e2*/ 	.byte	0xff
	.zero		1


	//   ....[95]....
        /*06e4*/ 	.word	0x00006a20
        /*06e8*/ 	.word	0x00000000
        /*06ec*/ 	.word	0x00000000
        /*06f0*/ 	.short	0x010a
        /*06f2*/ 	.byte	0xff
	.zero		1


	//   ....[96]....
        /*06f4*/ 	.word	0x00006a80
        /*06f8*/ 	.word	0x00000000
        /*06fc*/ 	.word	0x00000000
        /*0700*/ 	.short	0x010a
        /*0702*/ 	.byte	0xff
	.zero		1


	//   ....[97]....
        /*0704*/ 	.word	0x00006ae0
        /*0708*/ 	.word	0x00000000
        /*070c*/ 	.word	0x00000000
        /*0710*/ 	.short	0x010a
        /*0712*/ 	.byte	0xff
	.zero		1


	//   ....[98]....
        /*0714*/ 	.word	0x00006b30
        /*0718*/ 	.word	0x00000000
        /*071c*/ 	.word	0x000000d0
        /*0720*/ 	.short	0x010a
        /*0722*/ 	.byte	0xff
	.zero		1


	//   ....[99]....
        /*0724*/ 	.word	0x00006b90
        /*0728*/ 	.word	0x00000000
        /*072c*/ 	.word	0x00000080
        /*0730*/ 	.short	0x010a
        /*0732*/ 	.byte	0xff
	.zero		1


	//   ....[100]....
        /*0734*/ 	.word	0x00006be0
        /*0738*/ 	.word	0x00000000
        /*073c*/ 	.word	0x00000070
        /*0740*/ 	.short	0x010a
        /*0742*/ 	.byte	0xff
	.zero		1


	//   ....[101]....
        /*0744*/ 	.word	0x00006c40
        /*0748*/ 	.word	0x00000000
        /*074c*/ 	.word	0x00000080
        /*0750*/ 	.short	0x010a
        /*0752*/ 	.byte	0xff
	.zero		1


	//   ....[102]....
        /*0754*/ 	.word	0x00006ca0
        /*0758*/ 	.word	0x00000004
        /*075c*/ 	.word	0x00000008
        /*0760*/ 	.short	0x010a
        /*0762*/ 	.byte	0xff
	.zero		1


	//   ....[103]....
        /*0764*/ 	.word	0x00006d80
        /*0768*/ 	.word	0x00000002
        /*076c*/ 	.word	0x00000008
        /*0770*/ 	.short	0x010a
        /*0772*/ 	.byte	0xff
	.zero		1


	//   ....[104]....
        /*0774*/ 	.word	0x00006dd0
        /*0778*/ 	.word	0x00000000
        /*077c*/ 	.word	0x00000070
        /*0780*/ 	.short	0x010a
        /*0782*/ 	.byte	0xff
	.zero		1


	//   ....[105]....
        /*0784*/ 	.word	0x00006e30
        /*0788*/ 	.word	0x00000000
        /*078c*/ 	.word	0x000000b0
        /*0790*/ 	.short	0x010a
        /*0792*/ 	.byte	0xff
	.zero		1


	//   ....[106]....
        /*0794*/ 	.word	0x00006e90
        /*0798*/ 	.word	0x00000000
        /*079c*/ 	.word	0x00000000
        /*07a0*/ 	.short	0x010a
        /*07a2*/ 	.byte	0xff
	.zero		1


	//   ....[107]....
        /*07a4*/ 	.word	0x00006ef0
        /*07a8*/ 	.word	0x00000000
        /*07ac*/ 	.word	0x00000000
        /*07b0*/ 	.short	0x010a
        /*07b2*/ 	.byte	0xff
	.zero		1


	//   ....[108]....
        /*07b4*/ 	.word	0x00006f50
        /*07b8*/ 	.word	0x00000000
        /*07bc*/ 	.word	0x00000000
        /*07c0*/ 	.short	0x010a
        /*07c2*/ 	.byte	0xff
	.zero		1


	//   ....[109]....
        /*07c4*/ 	.word	0x00006fb0
        /*07c8*/ 	.word	0x00000000
        /*07cc*/ 	.word	0x00000000
        /*07d0*/ 	.short	0x010a
        /*07d2*/ 	.byte	0xff
	.zero		1


	//   ....[110]....
        /*07d4*/ 	.word	0x00007010
        /*07d8*/ 	.word	0x00000000
        /*07dc*/ 	.word	0x000000f0
        /*07e0*/ 	.short	0x010a
        /*07e2*/ 	.byte	0xff
	.zero		1


	//   ....[111]....
        /*07e4*/ 	.word	0x00007060
        /*07e8*/ 	.word	0x00000000
        /*07ec*/ 	.word	0x00000070
        /*07f0*/ 	.short	0x010a
        /*07f2*/ 	.byte	0xff
	.zero		1


	//   ....[112]....
        /*07f4*/ 	.word	0x000070c0
        /*07f8*/ 	.word	0x00000000
        /*07fc*/ 	.word	0x00000068
        /*0800*/ 	.short	0x010a
        /*0802*/ 	.byte	0xff
	.zero		1


	//   ....[113]....
        /*0804*/ 	.word	0x00007120
        /*0808*/ 	.word	0x00000003
        /*080c*/ 	.word	0x00000058
        /*0810*/ 	.short	0x010a
        /*0812*/ 	.byte	0xff
	.zero		1


	//   ....[114]....
        /*0814*/ 	.word	0x00007170
        /*0818*/ 	.word	0x00000000
        /*081c*/ 	.word	0x00000070
        /*0820*/ 	.short	0x010a
        /*0822*/ 	.byte	0xff
	.zero		1


	//   ....[115]....
        /*0824*/ 	.word	0x000071d0
        /*0828*/ 	.word	0x00000000
        /*082c*/ 	.word	0x00000050
        /*0830*/ 	.short	0x010a
        /*0832*/ 	.byte	0xff
	.zero		1


	//   ....[116]....
        /*0834*/ 	.word	0x00007220
        /*0838*/ 	.word	0x00000071
        /*083c*/ 	.word	0x00000090
        /*0840*/ 	.short	0x010a
        /*0842*/ 	.byte	0xff
	.zero		1


	//----- nvinfo : EIATTR_NUM_MBARRIERS
	.align		4
.L_47:
        /*0844*/ 	.byte	0x03, 0x38
        /*0846*/ 	.short	0x001f


	//----- nvinfo : EIATTR_EXIT_INSTR_OFFSETS
	.align		4
        /*0848*/ 	.byte	0x04, 0x1c
        /*084a*/ 	.short	(.L_49 - .L_48)


	//   ....[0]....
.L_48:
        /*084c*/ 	.word	0x00002880


	//   ....[1]....
        /*0850*/ 	.word	0x00002d80


	//   ....[2]....
        /*0854*/ 	.word	0x00002de0


	//   ....[3]....
        /*0858*/ 	.word	0x00004080


	//   ....[4]....
        /*085c*/ 	.word	0x00004bb0


	//   ....[5]....
        /*0860*/ 	.word	0x00004bf0


	//   ....[6]....
        /*0864*/ 	.word	0x00006840


	//----- nvinfo : EIATTR_MAX_THREADS
	.align		4
.L_49:
        /*0868*/ 	.byte	0x04, 0x05
        /*086a*/ 	.short	(.L_51 - .L_50)
.L_50:
        /*086c*/ 	.word	0x00000100
        /*0870*/ 	.word	0x00000001
        /*0874*/ 	.word	0x00000001


	//----- nvinfo : EIATTR_CRS_STACK_SIZE
	.align		4
.L_51:
        /*0878*/ 	.byte	0x04, 0x1e
        /*087a*/ 	.short	(.L_53 - .L_52)
.L_52:
        /*087c*/ 	.word	0x00000000


	//----- nvinfo : EIATTR_CBANK_PARAM_SIZE
	.align		4
.L_53:
        /*0880*/ 	.byte	0x03, 0x19
        /*0882*/ 	.short	0x0800


	//----- nvinfo : EIATTR_PARAM_CBANK
	.align		4
        /*0884*/ 	.byte	0x04, 0x0a
        /*0886*/ 	.short	(.L_55 - .L_54)
	.align		4
.L_54:
        /*0888*/ 	.word	index@(.nv.constant0._ZN7cutlass13device_kernelINS_4gemm6kernel13GemmUniversalIN4cute5tupleIJiiiiEEENS1_10collective13CollectiveMmaINS1_35MainloopSm100TmaUmmaWarpSpecializedILi5ELi2ELi4ENS5_IJNS4_1CILi2EEENSA_ILi1EEESC_EEEEENS5_IJNSA_ILi128EEENSA_ILi64EEESG_EEENS_12float_e5m2_tENS5_IJlSC_lEEESI_SJ_NS4_8TiledMMAINS4_8MMA_AtomIJNS4_10MMA_TraitsINS4_25SM100_MMA_F8F6F4_2x1SM_SSEJSI_SI_fSF_SG_NS4_17integral_constantINS4_4UMMA5MajorELSQ_0EEESR_NSO_INSP_7ScaleInELSS_0EEEST_EEEEEENS4_6LayoutINS5_IJSC_SC_SC_EEENS5_IJNSA_ILi0EEESY_SY_EEEEENS5_IJNS4_10UnderscoreES11_S11_EEEEENS4_18SM100_TMA_2SM_LOADENS4_14ComposedLayoutINS4_7SwizzleILi2ELi4ELi3EEENS4_18smem_ptr_flag_bitsILi8EEENSW_INS5_IJNSA_ILi8EEESG_EEENS5_IJSG_SC_EEEEEEEvNS4_8identityES14_S1E_vS1F_EENS_8epilogue10collective18CollectiveEpilogueINS1H_23Sm100TmaWarpSpecializedILi1ELi1ELi32ELb0ELb0EEEJNS5_IJSG_SG_SG_EEENS5_IJNSW_ISG_SC_EES1N_EEESI_SJ_SI_SJ_NS1H_6fusion15FusionCallbacksIS1L_NS1P_17LinearCombinationISI_fSI_fLNS_15FloatRoundStyleE2EEES1M_S1O_JEEENS4_5SM1004TMEM4LOAD26SM100_TMEM_LOAD_32dp32b32xENS4_13SM90_TMA_LOADES1E_NS4_39AutoVectorizingCopyWithAssumedAlignmentILi128EEENS4_14SM90_TMA_STOREES1E_S21_S21_EEEvvEEEEvNT_6ParamsE)
        /*088c*/ 	.short	0x0380
        /*088e*/ 	.short	0x0800


	//----- nvinfo : EIATTR_SW_WAR
	.align		4
.L_55:
        /*0890*/ 	.byte	0x04, 0x36
        /*0892*/ 	.short	(.L_57 - .L_56)
.L_56:
        /*0894*/ 	.word	0x00000008
.L_57:


//--------------------- .nv.callgraph             --------------------------
	.section	.nv.callgraph,"",@"SHT_CUDA_CALLGRAPH"
	.align	4
	.sectionentsize	8
	.align		4
        /*0000*/ 	.word	0x00000000
	.align		4
        /*0004*/ 	.word	0xffffffff
	.align		4
        /*0008*/ 	.word	index@(_ZN7cutlass13device_kernelINS_4gemm6kernel13GemmUniversalIN4cute5tupleIJiiiiEEENS1_10collective13CollectiveMmaINS1_35MainloopSm100TmaUmmaWarpSpecializedILi5ELi2ELi4ENS5_IJNS4_1CILi2EEENSA_ILi1EEESC_EEEEENS5_IJNSA_ILi128EEENSA_ILi64EEESG_EEENS_12float_e5m2_tENS5_IJlSC_lEEESI_SJ_NS4_8TiledMMAINS4_8MMA_AtomIJNS4_10MMA_TraitsINS4_25SM100_MMA_F8F6F4_2x1SM_SSEJSI_SI_fSF_SG_NS4_17integral_constantINS4_4UMMA5MajorELSQ_0EEESR_NSO_INSP_7ScaleInELSS_0EEEST_EEEEEENS4_6LayoutINS5_IJSC_SC_SC_EEENS5_IJNSA_ILi0EEESY_SY_EEEEENS5_IJNS4_10UnderscoreES11_S11_EEEEENS4_18SM100_TMA_2SM_LOADENS4_14ComposedLayoutINS4_7SwizzleILi2ELi4ELi3EEENS4_18smem_ptr_flag_bitsILi8EEENSW_INS5_IJNSA_ILi8EEESG_EEENS5_IJSG_SC_EEEEEEEvNS4_8identityES14_S1E_vS1F_EENS_8epilogue10collective18CollectiveEpilogueINS1H_23Sm100TmaWarpSpecializedILi1ELi1ELi32ELb0ELb0EEEJNS5_IJSG_SG_SG_EEENS5_IJNSW_ISG_SC_EES1N_EEESI_SJ_SI_SJ_NS1H_6fusion15FusionCallbacksIS1L_NS1P_17LinearCombinationISI_fSI_fLNS_15FloatRoundStyleE2EEES1M_S1O_JEEENS4_5SM1004TMEM4LOAD26SM100_TMEM_LOAD_32dp32b32xENS4_13SM90_TMA_LOADES1E_NS4_39AutoVectorizingCopyWithAssumedAlignmentILi128EEENS4_14SM90_TMA_STOREES1E_S21_S21_EEEvvEEEEvNT_6ParamsE)
	.align		4
        /*000c*/ 	.word	index@(__assertfail)
	.align		4
        /*0010*/ 	.word	0x00000000
	.align		4
        /*0014*/ 	.word	0xfffffffe
	.align		4
        /*0018*/ 	.word	0x00000000
	.align		4
        /*001c*/ 	.word	0xfffffffd
	.align		4
        /*0020*/ 	.word	0x00000000
	.align		4
        /*0024*/ 	.word	0xfffffffc


//--------------------- .nv.constant4             --------------------------
	.section	.nv.constant4,"a",@progbits
	.align	8
	.align		8
.nv.constant4:
        /*0000*/ 	.dword	__assertfail
	.align		8
        /*0008*/ 	.dword	__unnamed_1
	.align		8
        /*0010*/ 	.dword	__unnamed_2
	.align		8
        /*0018*/ 	.dword	_ZN39_INTERNAL_8af01a45_4_k_cu_3a16528a_94594cuda3std3__45__cpo5beginE
	.align		8
        /*0020*/ 	.dword	_ZN39_INTERNAL_8af01a45_4_k_cu_3a16528a_94594cuda3std3__45__cpo3endE
	.align		8
        /*0028*/ 	.dword	_ZN39_INTERNAL_8af01a45_4_k_cu_3a16528a_94594cuda3std3__45__cpo6cbeginE
	.align		8
        /*0030*/ 	.dword	_ZN39_INTERNAL_8af01a45_4_k_cu_3a16528a_94594cuda3std3__45__cpo4cendE
	.align		8
        /*0038*/ 	.dword	_ZN39_INTERNAL_8af01a45_4_k_cu_3a16528a_94594cuda3std3__441_GLOBAL__N__8af01a45_4_k_cu_3a16528a_94596ignoreE
	.align		8
        /*0040*/ 	.dword	_ZN39_INTERNAL_8af01a45_4_k_cu_3a16528a_94594cuda3std3__419piecewise_constructE
	.align		8
        /*0048*/ 	.dword	_ZN39_INTERNAL_8af01a45_4_k_cu_3a16528a_94594cuda3std3__48in_placeE
	.align		8
        /*0050*/ 	.dword	_ZN39_INTERNAL_8af01a45_4_k_cu_3a16528a_94594cuda3std6ranges3__45__cpo4swapE
	.align		8
        /*0058*/ 	.dword	_ZN39_INTERNAL_8af01a45_4_k_cu_3a16528a_94594cuda3std6ranges3__45__cpo9iter_moveE
	.align		8
        /*0060*/ 	.dword	_ZN39_INTERNAL_8af01a45_4_k_cu_3a16528a_94594cute7productE
	.align		8
        /*0068*/ 	.dword	_ZN39_INTERNAL_8af01a45_4_k_cu_3a16528a_94594cute1_E
	.align		8
        /*0070*/ 	.dword	$str$25
	.align		8
        /*0078*/ 	.dword	$str$26
	.align		8
        /*0080*/ 	.dword	$str$27
	.align		8
        /*0088*/ 	.dword	$str$28


//--------------------- .text._ZN7cutlass13device_kernelINS_4gemm6kernel13GemmUniversalIN4cute5tupleIJiiiiEEENS1_10collective13CollectiveMmaINS1_35MainloopSm100TmaUmmaWarpSpecializedILi5ELi2ELi4ENS5_IJNS4_1CILi2EEENSA_ILi1EEESC_EEEEENS5_IJNSA_ILi128EEENSA_ILi64EEESG_EEENS_12float_e5m2_tENS5_IJlSC_lEEESI_SJ_NS4_8TiledMMAINS4_8MMA_AtomIJNS4_10MMA_TraitsINS4_25SM100_MMA_F8F6F4_2x1SM_SSEJSI_SI_fSF_SG_NS4_17integral_constantINS4_4UMMA5MajorELSQ_0EEESR_NSO_INSP_7ScaleInELSS_0EEEST_EEEEEENS4_6LayoutINS5_IJSC_SC_SC_EEENS5_IJNSA_ILi0EEESY_SY_EEEEENS5_IJNS4_10UnderscoreES11_S11_EEEEENS4_18SM100_TMA_2SM_LOADENS4_14ComposedLayoutINS4_7SwizzleILi2ELi4ELi3EEENS4_18smem_ptr_flag_bitsILi8EEENSW_INS5_IJNSA_ILi8EEESG_EEENS5_IJSG_SC_EEEEEEEvNS4_8identityES14_S1E_vS1F_EENS_8epilogue10collective18CollectiveEpilogueINS1H_23Sm100TmaWarpSpecializedILi1ELi1ELi32ELb0ELb0EEEJNS5_IJSG_SG_SG_EEENS5_IJNSW_ISG_SC_EES1N_EEESI_SJ_SI_SJ_NS1H_6fusion15FusionCallbacksIS1L_NS1P_17LinearCombinationISI_fSI_fLNS_15FloatRoundStyleE2EEES1M_S1O_JEEENS4_5SM1004TMEM4LOAD26SM100_TMEM_LOAD_32dp32b32xENS4_13SM90_TMA_LOADES1E_NS4_39AutoVectorizingCopyWithAssumedAlignmentILi128EEENS4_14SM90_TMA_STOREES1E_S21_S21_EEEvvEEEEvNT_6ParamsE --------------------------
	.section	.text._ZN7cutlass13device_kernelINS_4gemm6kernel13GemmUniversalIN4cute5tupleIJiiiiEEENS1_10collective13CollectiveMmaINS1_35MainloopSm100TmaUmmaWarpSpecializedILi5ELi2ELi4ENS5_IJNS4_1CILi2EEENSA_ILi1EEESC_EEEEENS5_IJNSA_ILi128EEENSA_ILi64EEESG_EEENS_12float_e5m2_tENS5_IJlSC_lEEESI_SJ_NS4_8TiledMMAINS4_8MMA_AtomIJNS4_10MMA_TraitsINS4_25SM100_MMA_F8F6F4_2x1SM_SSEJSI_SI_fSF_SG_NS4_17integral_constantINS4_4UMMA5MajorELSQ_0EEESR_NSO_INSP_7ScaleInELSS_0EEEST_EEEEEENS4_6LayoutINS5_IJSC_SC_SC_EEENS5_IJNSA_ILi0EEESY_SY_EEEEENS5_IJNS4_10UnderscoreES11_S11_EEEEENS4_18SM100_TMA_2SM_LOADENS4_14ComposedLayoutINS4_7SwizzleILi2ELi4ELi3EEENS4_18smem_ptr_flag_bitsILi8EEENSW_INS5_IJNSA_ILi8EEESG_EEENS5_IJSG_SC_EEEEEEEvNS4_8identityES14_S1E_vS1F_EENS_8epilogue10collective18CollectiveEpilogueINS1H_23Sm100TmaWarpSpecializedILi1ELi1ELi32ELb0ELb0EEEJNS5_IJSG_SG_SG_EEENS5_IJNSW_ISG_SC_EES1N_EEESI_SJ_SI_SJ_NS1H_6fusion15FusionCallbacksIS1L_NS1P_17LinearCombinationISI_fSI_fLNS_15FloatRoundStyleE2EEES1M_S1O_JEEENS4_5SM1004TMEM4LOAD26SM100_TMEM_LOAD_32dp32b32xENS4_13SM90_TMA_LOADES1E_NS4_39AutoVectorizingCopyWithAssumedAlignmentILi128EEENS4_14SM90_TMA_STOREES1E_S21_S21_EEEvvEEEEvNT_6ParamsE,"ax",@progbits
	.align	128
.text._ZN7cutlass13device_kernelINS_4gemm6kernel13GemmUniversalIN4cute5tupleIJiiiiEEENS1_10collective13CollectiveMmaINS1_35MainloopSm100TmaUmmaWarpSpecializedILi5ELi2ELi4ENS5_IJNS4_1CILi2EEENSA_ILi1EEESC_EEEEENS5_IJNSA_ILi128EEENSA_ILi64EEESG_EEENS_12float_e5m2_tENS5_IJlSC_lEEESI_SJ_NS4_8TiledMMAINS4_8MMA_AtomIJNS4_10MMA_TraitsINS4_25SM100_MMA_F8F6F4_2x1SM_SSEJSI_SI_fSF_SG_NS4_17integral_constantINS4_4UMMA5MajorELSQ_0EEESR_NSO_INSP_7ScaleInELSS_0EEEST_EEEEEENS4_6LayoutINS5_IJSC_SC_SC_EEENS5_IJNSA_ILi0EEESY_SY_EEEEENS5_IJNS4_10UnderscoreES11_S11_EEEEENS4_18SM100_TMA_2SM_LOADENS4_14ComposedLayoutINS4_7SwizzleILi2ELi4ELi3EEENS4_18smem_ptr_flag_bitsILi8EEENSW_INS5_IJNSA_ILi8EEESG_EEENS5_IJSG_SC_EEEEEEEvNS4_8identityES14_S1E_vS1F_EENS_8epilogue10collective18CollectiveEpilogueINS1H_23Sm100TmaWarpSpecializedILi1ELi1ELi32ELb0ELb0EEEJNS5_IJSG_SG_SG_EEENS5_IJNSW_ISG_SC_EES1N_EEESI_SJ_SI_SJ_NS1H_6fusion15FusionCallbacksIS1L_NS1P_17LinearCombinationISI_fSI_fLNS_15FloatRoundStyleE2EEES1M_S1O_JEEENS4_5SM1004TMEM4LOAD26SM100_TMEM_LOAD_32dp32b32xENS4_13SM90_TMA_LOADES1E_NS4_39AutoVectorizingCopyWithAssumedAlignmentILi128EEENS4_14SM90_TMA_STOREES1E_S21_S21_EEEvvEEEEvNT_6ParamsE:
        .type           _ZN7cutlass13device_kernelINS_4gemm6kernel13GemmUniversalIN4cute5tupleIJiiiiEEENS1_10collective13CollectiveMmaINS1_35MainloopSm100TmaUmmaWarpSpecializedILi5ELi2ELi4ENS5_IJNS4_1CILi2EEENSA_ILi1EEESC_EEEEENS5_IJNSA_ILi128EEENSA_ILi64EEESG_EEENS_12float_e5m2_tENS5_IJlSC_lEEESI_SJ_NS4_8TiledMMAINS4_8MMA_AtomIJNS4_10MMA_TraitsINS4_25SM100_MMA_F8F6F4_2x1SM_SSEJSI_SI_fSF_SG_NS4_17integral_constantINS4_4UMMA5MajorELSQ_0EEESR_NSO_INSP_7ScaleInELSS_0EEEST_EEEEEENS4_6LayoutINS5_IJSC_SC_SC_EEENS5_IJNSA_ILi0EEESY_SY_EEEEENS5_IJNS4_10UnderscoreES11_S11_EEEEENS4_18SM100_TMA_2SM_LOADENS4_14ComposedLayoutINS4_7SwizzleILi2ELi4ELi3EEENS4_18smem_ptr_flag_bitsILi8EEENSW_INS5_IJNSA_ILi8EEESG_EEENS5_IJSG_SC_EEEEEEEvNS4_8identityES14_S1E_vS1F_EENS_8epilogue10collective18CollectiveEpilogueINS1H_23Sm100TmaWarpSpecializedILi1ELi1ELi32ELb0ELb0EEEJNS5_IJSG_SG_SG_EEENS5_IJNSW_ISG_SC_EES1N_EEESI_SJ_SI_SJ_NS1H_6fusion15FusionCallbacksIS1L_NS1P_17LinearCombinationISI_fSI_fLNS_15FloatRoundStyleE2EEES1M_S1O_JEEENS4_5SM1004TMEM4LOAD26SM100_TMEM_LOAD_32dp32b32xENS4_13SM90_TMA_LOADES1E_NS4_39AutoVectorizingCopyWithAssumedAlignmentILi128EEENS4_14SM90_TMA_STOREES1E_S21_S21_EEEvvEEEEvNT_6ParamsE,@function
        .size           _ZN7cutlass13device_kernelINS_4gemm6kernel13GemmUniversalIN4cute5tupleIJiiiiEEENS1_10collective13CollectiveMmaINS1_35MainloopSm100TmaUmmaWarpSpecializedILi5ELi2ELi4ENS5_IJNS4_1CILi2EEENSA_ILi1EEESC_EEEEENS5_IJNSA_ILi128EEENSA_ILi64EEESG_EEENS_12float_e5m2_tENS5_IJlSC_lEEESI_SJ_NS4_8TiledMMAINS4_8MMA_AtomIJNS4_10MMA_TraitsINS4_25SM100_MMA_F8F6F4_2x1SM_SSEJSI_SI_fSF_SG_NS4_17integral_constantINS4_4UMMA5MajorELSQ_0EEESR_NSO_INSP_7ScaleInELSS_0EEEST_EEEEEENS4_6LayoutINS5_IJSC_SC_SC_EEENS5_IJNSA_ILi0EEESY_SY_EEEEENS5_IJNS4_10UnderscoreES11_S11_EEEEENS4_18SM100_TMA_2SM_LOADENS4_14ComposedLayoutINS4_7SwizzleILi2ELi4ELi3EEENS4_18smem_ptr_flag_bitsILi8EEENSW_INS5_IJNSA_ILi8EEESG_EEENS5_IJSG_SC_EEEEEEEvNS4_8identityES14_S1E_vS1F_EENS_8epilogue10collective18CollectiveEpilogueINS1H_23Sm100TmaWarpSpecializedILi1ELi1ELi32ELb0ELb0EEEJNS5_IJSG_SG_SG_EEENS5_IJNSW_ISG_SC_EES1N_EEESI_SJ_SI_SJ_NS1H_6fusion15FusionCallbacksIS1L_NS1P_17LinearCombinationISI_fSI_fLNS_15FloatRoundStyleE2EEES1M_S1O_JEEENS4_5SM1004TMEM4LOAD26SM100_TMEM_LOAD_32dp32b32xENS4_13SM90_TMA_LOADES1E_NS4_39AutoVectorizingCopyWithAssumedAlignmentILi128EEENS4_14SM90_TMA_STOREES1E_S21_S21_EEEvvEEEEvNT_6ParamsE,(.L_x_152 - _ZN7cutlass13device_kernelINS_4gemm6kernel13GemmUniversalIN4cute5tupleIJiiiiEEENS1_10collective13CollectiveMmaINS1_35MainloopSm100TmaUmmaWarpSpecializedILi5ELi2ELi4ENS5_IJNS4_1CILi2EEENSA_ILi1EEESC_EEEEENS5_IJNSA_ILi128EEENSA_ILi64EEESG_EEENS_12float_e5m2_tENS5_IJlSC_lEEESI_SJ_NS4_8TiledMMAINS4_8MMA_AtomIJNS4_10MMA_TraitsINS4_25SM100_MMA_F8F6F4_2x1SM_SSEJSI_SI_fSF_SG_NS4_17integral_constantINS4_4UMMA5MajorELSQ_0EEESR_NSO_INSP_7ScaleInELSS_0EEEST_EEEEEENS4_6LayoutINS5_IJSC_SC_SC_EEENS5_IJNSA_ILi0EEESY_SY_EEEEENS5_IJNS4_10UnderscoreES11_S11_EEEEENS4_18SM100_TMA_2SM_LOADENS4_14ComposedLayoutINS4_7SwizzleILi2ELi4ELi3EEENS4_18smem_ptr_flag_bitsILi8EEENSW_INS5_IJNSA_ILi8EEESG_EEENS5_IJSG_SC_EEEEEEEvNS4_8identityES14_S1E_vS1F_EENS_8epilogue10collective18CollectiveEpilogueINS1H_23Sm100TmaWarpSpecializedILi1ELi1ELi32ELb0ELb0EEEJNS5_IJSG_SG_SG_EEENS5_IJNSW_ISG_SC_EES1N_EEESI_SJ_SI_SJ_NS1H_6fusion15FusionCallbacksIS1L_NS1P_17LinearCombinationISI_fSI_fLNS_15FloatRoundStyleE2EEES1M_S1O_JEEENS4_5SM1004TMEM4LOAD26SM100_TMEM_LOAD_32dp32b32xENS4_13SM90_TMA_LOADES1E_NS4_39AutoVectorizingCopyWithAssumedAlignmentILi128EEENS4_14SM90_TMA_STOREES1E_S21_S21_EEEvvEEEEvNT_6ParamsE)
        .other          _ZN7cutlass13device_kernelINS_4gemm6kernel13GemmUniversalIN4cute5tupleIJiiiiEEENS1_10collective13CollectiveMmaINS1_35MainloopSm100TmaUmmaWarpSpecializedILi5ELi2ELi4ENS5_IJNS4_1CILi2EEENSA_ILi1EEESC_EEEEENS5_IJNSA_ILi128EEENSA_ILi64EEESG_EEENS_12float_e5m2_tENS5_IJlSC_lEEESI_SJ_NS4_8TiledMMAINS4_8MMA_AtomIJNS4_10MMA_TraitsINS4_25SM100_MMA_F8F6F4_2x1SM_SSEJSI_SI_fSF_SG_NS4_17integral_constantINS4_4UMMA5MajorELSQ_0EEESR_NSO_INSP_7ScaleInELSS_0EEEST_EEEEEENS4_6LayoutINS5_IJSC_SC_SC_EEENS5_IJNSA_ILi0EEESY_SY_EEEEENS5_IJNS4_10UnderscoreES11_S11_EEEEENS4_18SM100_TMA_2SM_LOADENS4_14ComposedLayoutINS4_7SwizzleILi2ELi4ELi3EEENS4_18smem_ptr_flag_bitsILi8EEENSW_INS5_IJNSA_ILi8EEESG_EEENS5_IJSG_SC_EEEEEEEvNS4_8identityES14_S1E_vS1F_EENS_8epilogue10collective18CollectiveEpilogueINS1H_23Sm100TmaWarpSpecializedILi1ELi1ELi32ELb0ELb0EEEJNS5_IJSG_SG_SG_EEENS5_IJNSW_ISG_SC_EES1N_EEESI_SJ_SI_SJ_NS1H_6fusion15FusionCallbacksIS1L_NS1P_17LinearCombinationISI_fSI_fLNS_15FloatRoundStyleE2EEES1M_S1O_JEEENS4_5SM1004TMEM4LOAD26SM100_TMEM_LOAD_32dp32b32xENS4_13SM90_TMA_LOADES1E_NS4_39AutoVectorizingCopyWithAssumedAlignmentILi128EEENS4_14SM90_TMA_STOREES1E_S21_S21_EEEvvEEEEvNT_6ParamsE,@"STO_CUDA_ENTRY STV_DEFAULT"
_ZN7cutlass13device_kernelINS_4gemm6kernel13GemmUniversalIN4cute5tupleIJiiiiEEENS1_10collective13CollectiveMmaINS1_35MainloopSm100TmaUmmaWarpSpecializedILi5ELi2ELi4ENS5_IJNS4_1CILi2EEENSA_ILi1EEESC_EEEEENS5_IJNSA_ILi128EEENSA_ILi64EEESG_EEENS_12float_e5m2_tENS5_IJlSC_lEEESI_SJ_NS4_8TiledMMAINS4_8MMA_AtomIJNS4_10MMA_TraitsINS4_25SM100_MMA_F8F6F4_2x1SM_SSEJSI_SI_fSF_SG_NS4_17integral_constantINS4_4UMMA5MajorELSQ_0EEESR_NSO_INSP_7ScaleInELSS_0EEEST_EEEEEENS4_6LayoutINS5_IJSC_SC_SC_EEENS5_IJNSA_ILi0EEESY_SY_EEEEENS5_IJNS4_10UnderscoreES11_S11_EEEEENS4_18SM100_TMA_2SM_LOADENS4_14ComposedLayoutINS4_7SwizzleILi2ELi4ELi3EEENS4_18smem_ptr_flag_bitsILi8EEENSW_INS5_IJNSA_ILi8EEESG_EEENS5_IJSG_SC_EEEEEEEvNS4_8identityES14_S1E_vS1F_EENS_8epilogue10collective18CollectiveEpilogueINS1H_23Sm100TmaWarpSpecializedILi1ELi1ELi32ELb0ELb0EEEJNS5_IJSG_SG_SG_EEENS5_IJNSW_ISG_SC_EES1N_EEESI_SJ_SI_SJ_NS1H_6fusion15FusionCallbacksIS1L_NS1P_17LinearCombinationISI_fSI_fLNS_15FloatRoundStyleE2EEES1M_S1O_JEEENS4_5SM1004TMEM4LOAD26SM100_TMEM_LOAD_32dp32b32xENS4_13SM90_TMA_LOADES1E_NS4_39AutoVectorizingCopyWithAssumedAlignmentILi128EEENS4_14SM90_TMA_STOREES1E_S21_S21_EEEvvEEEEvNT_6ParamsE:
[----:B------:R-:W1:Y:S01]  /*0000*/  LDC R1, c[0x0][0x37c] ;  /* 0x0000df00ff017b82 */ /* 0x000e620000000800 */
[----:B------:R-:W2:Y:S01]  /*0010*/  S2R R103, SR_TID.X ;  /* 0x0000000000677919 */ /* 0x000ea20000002100 */
[----:B------:R-:W3:Y:S06]  /*0020*/  LDCU.64 UR6, c[0x0][0x890] ;  /* 0x00011200ff0677ac */ /* 0x000eec0008000a00 */
[----:B------:R-:W4:Y:S01]  /*0030*/  S2UR UR37, SR_CgaCtaId ;  /* 0x00000000002579c3 */ /* 0x000f220000008800 */
[----:B------:R-:W-:Y:S02]  /*0040*/  PRMT R95, RZ, 0x7610, R95 ;  /* 0x00007610ff5f7816 */ /* 0x000fe4000000005f */
[----:B------:R-:W-:Y:S01]  /*0050*/  ELECT P1, URZ, PT ;  /* 0x0000000000ff782f */ /* 0x000fe20003820000 */
[----:B------:R-:W1:Y:S01]  /*0060*/  LDCU.64 UR40, c[0x0][0x358] ;  /* 0x00006b00ff2877ac */ /* 0x000e620008000a00 */
[----:B---3--:R-:W-:-:S04]  /*0070*/  UISETP.NE.U32.AND UP0, UPT, UR6, URZ, UPT ;  /* 0x000000ff0600728c */ /* 0x008fc8000bf05070 */
[----:B------:R-:W-:Y:S02]  /*0080*/  UISETP.NE.AND.EX UP0, UPT, UR7, URZ, UPT, UP0 ;  /* 0x000000ff0700728c */ /* 0x000fe4000bf05300 */
[----:B----4-:R-:W-:Y:S02]  /*0090*/  ULOP3.LUT UR5, UR37, 0x1, URZ, 0xc0, !UPT ;  /* 0x0000000125057892 */ /* 0x010fe4000f8ec0ff */
[----:B------:R-:W-:Y:S01]  /*00a0*/  ULOP3.LUT UR4, UR37, 0x1, URZ, 0x3c, !UPT ;  /* 0x0000000125047892 */ /* 0x000fe2000f8e3cff */
[----:B--2---:R-:W-:-:S05]  /*00b0*/  SHF.R.U32.HI R106, RZ, 0x5, R103 ;  /* 0x00000005ff6a7819 */ /* 0x004fca0000011667 */
[----:B------:R-:W2:Y:S02]  /*00c0*/  SHFL.IDX PT, R0, R106, RZ, 0x1f ;  /* 0x00001fff6a007589 */ /* 0x000ea400000e0000 */
[----:B--2---:R-:W-:Y:S01]  /*00d0*/  R2UR UR10, R0 ;  /* 0x00000000000a72ca */ /* 0x004fe200000e0000 */
[----:B-1----:R-:W-:-:S14]  /*00e0*/  BRA.U UP0, `(.L_x_0) ;  /* 0x00000001002c7547 */ /* 0x002fdc000b800000 */
[----:B------:R-:W1:Y:S02]  /*00f0*/  LDCU.64 UR8, c[0x0][0x888] ;  /* 0x00011100ff0877ac */ /* 0x000e640008000a00 */
[----:B-1----:R-:W-:-:S04]  /*0100*/  UISETP.NE.U32.AND UP0, UPT, UR8, URZ, UPT ;  /* 0x000000ff0800728c */ /* 0x002fc8000bf05070 */
[----:B------:R-:W-:-:S09]  /*0110*/  UISETP.NE.AND.EX UP0, UPT, UR9, URZ, UPT, UP0 ;  /* 0x000000ff0900728c */ /* 0x000fd2000bf05300 */
[----:B------:R-:W-:Y:S05]  /*0120*/  BRA.U !UP0, `(.L_x_1) ;  /* 0x0000000108107547 */ /* 0x000fea000b800000 */
[----:B------:R-:W1:Y:S02]  /*0130*/  LDC.64 R2, c[0x0][0x888] ;  /* 0x00022200ff027b82 */ /* 0x000e640000000a00 */
[----:B-1----:R1:W5:Y:S01]  /*0140*/  LDG.E R49, desc[UR40][R2.64] ;  /* 0x0000002802317981 */ /* 0x002362000c1e1900 */
[----:B------:R-:W-:Y:S01]  /*0150*/  HFMA2 R95, -RZ, RZ, 0, 5.9604644775390625e-08 ;  /* 0x00000001ff5f7431 */ /* 0x000fe200000001ff */
[----:B------:R-:W-:Y:S05]  /*0160*/  BRA `(.L_x_0) ;  /* 0x00000000000c7947 */ /* 0x000fea0003800000 */
.L_x_1:
[----:B------:R-:W1:Y:S01]  /*0170*/  LDCU UR8, c[0x0][0x880] ;  /* 0x00011000ff0877ac */ /* 0x000e620008000800 */
[----:B------:R-:W-:Y:S01]  /*0180*/  HFMA2 R95, -RZ, RZ, 0, 5.9604644775390625e-08 ;  /* 0x00000001ff5f7431 */ /* 0x000fe200000001ff */
[----:B-1----:R-:W-:-:S07]  /*0190*/  MOV R49, UR8 ;  /* 0x0000000800317c02 */ /* 0x002fce0008000f00 */
.L_x_0:
[----:B------:R-:W2:Y:S02]  /*01a0*/  LDCU.64 UR8, c[0x0][0x8b0] ;  /* 0x00011600ff0877ac */ /* 0x000ea40008000a00 */
[----:B--2---:R-:W-:-:S04]  /*01b0*/  UISETP.NE.U32.AND UP0, UPT, UR8, URZ, UPT ;  /* 0x000000ff0800728c */ /* 0x004fc8000bf05070 */
[----:B------:R-:W-:-:S09]  /*01c0*/  UISETP.NE.AND.EX UP0, UPT, UR9, URZ, UPT, UP0 ;  /* 0x000000ff0900728c */ /* 0x000fd2000bf05300 */
[----:B------:R-:W-:Y:S05]  /*01d0*/  BRA.U UP0, `(.L_x_2) ;  /* 0x0000000100247547 */ /* 0x000fea000b800000 */
[----:B------:R-:W2:Y:S02]  /*01e0*/  LDCU.64 UR8, c[0x0][0x8a8] ;  /* 0x00011500ff0877ac */ /* 0x000ea40008000a00 */
[----:B--2---:R-:W-:-:S04]  /*01f0*/  UISETP.NE.U32.AND UP0, UPT, UR8, URZ, UPT ;  /* 0x000000ff0800728c */ /* 0x004fc8000bf05070 */
[----:B------:R-:W-:-:S09]  /*0200*/  UISETP.NE.AND.EX UP0, UPT, UR9, URZ, UPT, UP0 ;  /* 0x000000ff0900728c */ /* 0x000fd2000bf05300 */
[----:B------:R-:W-:Y:S05]  /*0210*/  BRA.U !UP0, `(.L_x_3) ;  /* 0x00000001080c7547 */ /* 0x000fea000b800000 */
[----:B------:R-:W2:Y:S02]  /*0220*/  LDC.64 R46, c[0x0][0x8a8] ;  /* 0x00022a00ff2e7b82 */ /* 0x000ea40000000a00 */
[----:B--2---:R2:W5:Y:S01]  /*0230*/  LDG.E R46, desc[UR40][R46.64] ;  /* 0x000000282e2e7981 */ /* 0x004562000c1e1900 */
[----:B------:R-:W-:Y:S05]  /*0240*/  BRA `(.L_x_2) ;  /* 0x0000000000087947 */ /* 0x000fea0003800000 */
.L_x_3:
[----:B------:R-:W2:Y:S02]  /*0250*/  LDCU UR8, c[0x0][0x8a0] ;  /* 0x00011400ff0877ac */ /* 0x000ea40008000800 */
[----:B--2---:R-:W-:Y:S02]  /*0260*/  MOV R46, UR8 ;  /* 0x00000008002e7c02 */ /* 0x004fe40008000f00 */
.L_x_2:
[----:B------:R-:W-:Y:S01]  /*0270*/  IMAD.U32 R0, RZ, RZ, UR10 ;  /* 0x0000000aff007e24 */ /* 0x000fe2000f8e00ff */
[----:B------:R-:W-:Y:S04]  /*0280*/  BSSY.RECONVERGENT B0, `(.L_x_4) ;  /* 0x000000c000007945 */ /* 0x000fe80003800200 */
[C---:B------:R-:W-:Y:S02]  /*0290*/  ISETP.NE.OR P2, PT, R0.reuse, 0x1, !P1 ;  /* 0x000000010000780c */ /* 0x040fe40004f45670 */
[----:B------:R-:W-:-:S11]  /*02a0*/  ISETP.NE.OR P0, PT, R0, 0x3, !P1 ;  /* 0x000000030000780c */ /* 0x000fd60004f05670 */
[----:B------:R-:W-:Y:S05]  /*02b0*/  @P2 BRA `(.L_x_5) ;  /* 0x0000000000202947 */ /* 0x000fea0003800000 */
[----:B------:R-:W3:Y:S02]  /*02c0*/  LDCU.64 UR8, c[0x0][0x348] ;  /* 0x00006900ff0877ac */ /* 0x000ee40008000a00 */
[----:B---3--:R-:W-:Y:S02]  /*02d0*/  UIADD3 UR12, UP1, UPT, UR8, 0x80, URZ ;  /* 0x00000080080c7890 */ /* 0x008fe4000ff3e0ff */
[----:B------:R-:W-:Y:S02]  /*02e0*/  UIADD3 UR8, UP0, UPT, UR8, 0x180, URZ ;  /* 0x0000018008087890 */ /* 0x000fe4000ff1e0ff */
[----:B------:R-:W-:Y:S02]  /*02f0*/  UIADD3.X UR13, UPT, UPT, URZ, UR9, URZ, UP1, !UPT ;  /* 0x00000009ff0d7290 */ /* 0x000fe40008ffe4ff */
[----:B------:R-:W-:-:S07]  /*0300*/  UIADD3.X UR9, UPT, UPT, URZ, UR9, URZ, UP0, !UPT ;  /* 0x00000009ff097290 */ /* 0x000fce00087fe4ff */
[----:B------:R3:W-:Y:S02]  /*0310*/  UTMACCTL.PF [UR12] ;  /* 0x000000000c0079b9 */ /* 0x0007e40008040000 */
[----:B------:R3:W-:Y:S02]  /*0320*/  UTMACCTL.PF [UR8] ;  /* 0x00000000080079b9 */ /* 0x0007e40008040000 */
[----:B---3--:R-:W-:Y:S01]  /*0330*/  NOP ;  /* 0x0000000000007918 */ /* 0x008fe20000000000 */
.L_x_5:
[----:B------:R-:W-:Y:S05]  /*0340*/  BSYNC.RECONVERGENT B0 ;  /* 0x0000000000007941 */ /* 0x000fea0003800200 */
.L_x_4:
[----:B------:R-:W-:Y:S04]  /*0350*/  BSSY.RECONVERGENT B0, `(.L_x_6) ;  /* 0x000000a000007945 */ /* 0x000fe80003800200 */
        /* <DEDUP_REMOVED lines=9> */
.L_x_7:
[----:B------:R-:W-:Y:S05]  /*03f0*/  BSYNC.RECONVERGENT B0 ;  /* 0x0000000000007941 */ /* 0x000fea0003800200 */
.L_x_6:
[----:B------:R-:W3:Y:S01]  /*0400*/  LDCU.64 UR8, c[0x0][0x888] ;  /* 0x00011100ff0877ac */ /* 0x000ee20008000a00 */
[----:B------:R-:W-:Y:S02]  /*0410*/  UISETP.EQ.U32.AND UP1, UPT, UR6, URZ, UPT ;  /* 0x000000ff0600728c */ /* 0x000fe4000bf22070 */
[----:B------:R-:W-:Y:S02]  /*0420*/  UPLOP3.LUT UP5, UPT, UPT, UPT, UPT, 0x80, 0x8 ;  /* 0x000000000008789c */ /* 0x000fe40003faf070 */
[----:B---3--:R-:W-:-:S04]  /*0430*/  UISETP.NE.U32.AND UP0, UPT, UR8, URZ, UPT ;  /* 0x000000ff0800728c */ /* 0x008fc8000bf05070 */
[----:B------:R-:W-:-:S04]  /*0440*/  UISETP.NE.AND.EX UP0, UPT, UR9, URZ, UPT, UP0 ;  /* 0x000000ff0900728c */ /* 0x000fc8000bf05300 */
[----:B------:R-:W-:-:S04]  /*0450*/  UISETP.EQ.OR.EX UP2, UPT, UR7, URZ, !UP0, UP1 ;  /* 0x000000ff0700728c */ /* 0x000fc8000c742710 */
[----:B------:R-:W-:-:S05]  /*0460*/  UP2UR UR44, UPR, URZ, 0x4 ;  /* 0x00000004ff2c7883 */ /* 0x000fca0008000000 */
[----:B------:R-:W-:Y:S07]  /*0470*/  BRA.U !UP2, `(.L_x_8) ;  /* 0x000000010a207547 */ /* 0x000fee000b800000 */
[----:B------:R-:W-:Y:S01]  /*0480*/  UISETP.NE.U32.AND UP2, UPT, UR6, URZ, UPT ;  /* 0x000000ff0600728c */ /* 0x000fe2000bf45070 */
[----:B-----5:R-:W-:Y:S01]  /*0490*/  FSETP.NEU.AND P0, PT, R49, RZ, PT ;  /* 0x000000ff3100720b */ /* 0x020fe20003f0d000 */
[----:B------:R-:W-:Y:S02]  /*04a0*/  USEL UR6, URZ, 0xffffffff, UP0 ;  /* 0xffffffffff067887 */ /* 0x000fe40008000000 */
[----:B------:R-:W-:-:S10]  /*04b0*/  UISETP.NE.AND.EX UP2, UPT, UR7, URZ, UPT, UP2 ;  /* 0x000000ff0700728c */ /* 0x000fd4000bf45320 */
[----:B------:R-:W-:Y:S01]  /*04c0*/  VOTEU.ANY UP1, P0 ;  /* 0x0000000000ff7886 */ /* 0x000fe20000020100 */
[----:B------:R-:W-:-:S04]  /*04d0*/  @!UP2 USEL UR6, URZ, 0xffffffff, UP1 ;  /* 0xffffffffff06a887 */ /* 0x000fc80008800000 */
[----:B------:R-:W-:-:S04]  /*04e0*/  ULOP3.LUT UR6, UR6, 0x1, URZ, 0xc0, !UPT ;  /* 0x0000000106067892 */ /* 0x000fc8000f8ec0ff */
[----:B------:R-:W-:-:S11]  /*04f0*/  UISETP.NE.U32.AND UP5, UPT, UR6, 0x1, UPT ;  /* 0x000000010600788c */ /* 0x000fd6000bfa5070 */
.L_x_8:
[----:B------:R-:W3:Y:S01]  /*0500*/  SHFL.IDX PT, R0, R106, RZ, 0x1f ;  /* 0x00001fff6a007589 */ /* 0x000ee200000e0000 */
[----:B------:R-:W-:-:S04]  /*0510*/  UISETP.NE.AND UP1, UPT, UR10, 0x2, UPT ;  /* 0x000000020a00788c */ /* 0x000fc8000bf25270 */
[----:B------:R-:W-:Y:S02]  /*0520*/  UISETP.EQ.AND UP2, UPT, UR5, URZ, !UP1 ;  /* 0x000000ff0500728c */ /* 0x000fe4000cf42270 */
[----:B------:R-:W-:-:S04]  /*0530*/  USEL UR7, URZ, 0x1, UP1 ;  /* 0x00000001ff077887 */ /* 0x000fc80008800000 */
[----:B------:R-:W-:Y:S02]  /*0540*/  PLOP3.LUT P5, PT, P1, PT, UP2, 0x80, 0x8 ;  /* 0x000000000008781c */ /* 0x000fe40000faf028 */
[----:B---3--:R-:W-:-:S13]  /*0550*/  ISETP.NE.AND P0, PT, R0, RZ, PT ;  /* 0x000000ff0000720c */ /* 0x008fda0003f05270 */
[----:B------:R-:W-:Y:S05]  /*0560*/  @P0 BRA `(.L_x_9) ;  /* 0x00000000004c0947 */ /* 0x000fea0003800000 */
[----:B------:R-:W-:Y:S01]  /*0570*/  UMOV UR8, 0x400 ;  /* 0x0000040000087882 */ /* 0x000fe20000000000 */
[----:B------:R-:W-:Y:S01]  /*0580*/  UMOV UR6, 0x1 ;  /* 0x0000000100067882 */ /* 0x000fe20000000000 */
[----:B------:R-:W-:Y:S02]  /*0590*/  ULEA UR8, UR37, UR8, 0x18 ;  /* 0x0000000825087291 */ /* 0x000fe4000f8ec0ff */
[----:B------:R-:W-:-:S04]  /*05a0*/  UIADD3 UR12, UPT, UPT, -UR6, 0x100000, URZ ;  /* 0x00100000060c7890 */ /* 0x000fc8000fffe1ff */
[----:B------:R-:W-:Y:S02]  /*05b0*/  USHF.L.U32 UR13, UR12, 0xb, URZ ;  /* 0x0000000b0c0d7899 */ /* 0x000fe400080006ff */
[----:B------:R-:W-:Y:S01]  /*05c0*/  USHF.L.U32 UR12, UR12, 0x1, URZ ;  /* 0x000000010c0c7899 */ /* 0x000fe200080006ff */
[----:B------:R-:W-:Y:S01]  /*05d0*/  ELECT P0, URZ, PT ;  /* 0x0000000000ff782f */ /* 0x000fe20003800000 */
[----:B------:R-:W3:Y:S10]  /*05e0*/  FENCE.VIEW.ASYNC.S ;  /* 0x00000000000073c6 */ /* 0x000ef40000000000 */
[----:B---3--:R3:W4:Y:S01]  /*05f0*/  SYNCS.EXCH.64 URZ, [UR8], UR12 ;  /* 0x0000000c08ff75b2 */ /* 0x0087220008000100 */
[----:B------:R3:W1:Y:S01]  /*0600*/  SYNCS.EXCH.64 URZ, [UR8+0x28], UR12 ;  /* 0x0000280c08ff75b2 */ /* 0x0006620008000100 */
        /* <DEDUP_REMOVED lines=8> */
[----:B------:R-:W-:Y:S01]  /*0690*/  NOP ;  /* 0x0000000000007918 */ /* 0x000fe20000000000 */
.L_x_9:
[----:B------:R-:W2:Y:S01]  /*06a0*/  SHFL.IDX PT, R0, R106, RZ, 0x1f ;  /* 0x00001fff6a007589 */ /* 0x000ea200000e0000 */
[----:B------:R-:W-:Y:S01]  /*06b0*/  NOP ;  /* 0x0000000000007918 */ /* 0x000fe20000000000 */
[----:B--2---:R-:W-:-:S13]  /*06c0*/  ISETP.NE.AND P0, PT, R0, 0x1, PT ;  /* 0x000000010000780c */ /* 0x004fda0003f05270 */
[----:B------:R-:W-:Y:S05]  /*06d0*/  @P0 BRA `(.L_x_10) ;  /* 0x00000000003c0947 */ /* 0x000fea0003800000 */
[----:B------:R-:W-:Y:S01]  /*06e0*/  UMOV UR9, 0x400 ;  /* 0x0000040000097882 */ /* 0x000fe20000000000 */
[----:B---3--:R-:W-:Y:S01]  /*06f0*/  UMOV UR8, 0x20 ;  /* 0x0000002000087882 */ /* 0x008fe20000000000 */
[----:B------:R-:W-:Y:S01]  /*0700*/  UMOV UR6, 0x80 ;  /* 0x0000008000067882 */ /* 0x000fe20000000000 */
[----:B------:R-:W-:Y:S02]  /*0710*/  ULEA UR9, UR37, UR9, 0x18 ;  /* 0x0000000925097291 */ /* 0x000fe4000f8ec0ff */
[----:B------:R-:W-:-:S04]  /*0720*/  UIADD3 UR12, UPT, UPT, -UR8, 0x100000, URZ ;  /* 0x00100000080c7890 */ /* 0x000fc8000fffe1ff */
[----:B------:R-:W-:Y:S02]  /*0730*/  USHF.L.U32 UR13, UR12, 0xb, URZ ;  /* 0x0000000b0c0d7899 */ /* 0x000fe400080006ff */
[----:B------:R-:W-:Y:S02]  /*0740*/  USHF.L.U32 UR12, UR12, 0x1, URZ ;  /* 0x000000010c0c7899 */ /* 0x000fe400080006ff */
[----:B------:R-:W-:-:S04]  /*0750*/  UIADD3 UR14, UPT, UPT, -UR6, 0x100000, URZ ;  /* 0x00100000060e7890 */ /* 0x000fc8000fffe1ff */
[----:B------:R-:W-:Y:S02]  /*0760*/  USHF.L.U32 UR15, UR14, 0xb, URZ ;  /* 0x0000000b0e0f7899 */ /* 0x000fe400080006ff */
[----:B------:R-:W-:Y:S01]  /*0770*/  USHF.L.U32 UR14, UR14, 0x1, URZ ;  /* 0x000000010e0e7899 */ /* 0x000fe200080006ff */
[----:B------:R-:W-:Y:S01]  /*0780*/  ELECT P0, URZ, PT ;  /* 0x0000000000ff782f */ /* 0x000fe20003800000 */
[----:B------:R-:W2:Y:S02]  /*0790*/  FENCE.VIEW.ASYNC.S ;  /* 0x00000000000073c6 */ /* 0x000ea40000000000 */
[----:B--2---:R2:W3:Y:S08]  /*07a0*/  SYNCS.EXCH.64 URZ, [UR9+0x50], UR12 ;  /* 0x0000500c09ff75b2 */ /* 0x0044f00008000100 */
[----:B------:R2:W1:Y:S01]  /*07b0*/  SYNCS.EXCH.64 URZ, [UR9+0x58], UR14 ;  /* 0x0000580e09ff75b2 */ /* 0x0004620008000100 */
[----:B------:R-:W-:Y:S01]  /*07c0*/  NOP ;  /* 0x0000000000007918 */ /* 0x000fe20000000000 */
.L_x_10:
[----:B------:R-:W4:Y:S01]  /*07d0*/  SHFL.IDX PT, R0, R106, RZ, 0x1f ;  /* 0x00001fff6a007589 */ /* 0x000f2200000e0000 */
[----:B------:R-:W-:Y:S01]  /*07e0*/  NOP ;  /* 0x0000000000007918 */ /* 0x000fe20000000000 */
[----:B----4-:R-:W-:-:S13]  /*07f0*/  ISETP.NE.AND P0, PT, R0, 0x3, PT ;  /* 0x000000030000780c */ /* 0x010fda0003f05270 */
[----:B------:R-:W-:Y:S05]  /*0800*/  @P0 BRA `(.L_x_11) ;  /* 0x00000000002c0947 */ /* 0x000fea0003800000 */
[----:B---3--:R-:W-:Y:S01]  /*0810*/  UMOV UR8, 0x400 ;  /* 0x0000040000087882 */ /* 0x008fe20000000000 */
[----:B------:R-:W-:Y:S01]  /*0820*/  UMOV UR6, 0x20 ;  /* 0x0000002000067882 */ /* 0x000fe20000000000 */
[----:B------:R-:W-:Y:S02]  /*0830*/  ULEA UR8, UR37, UR8, 0x18 ;  /* 0x0000000825087291 */ /* 0x000fe4000f8ec0ff */
[----:B--2---:R-:W-:-:S04]  /*0840*/  UIADD3 UR12, UPT, UPT, -UR6, 0x100000, URZ ;  /* 0x00100000060c7890 */ /* 0x004fc8000fffe1ff */
[----:B------:R-:W-:Y:S02]  /*0850*/  USHF.L.U32 UR13, UR12, 0xb, URZ ;  /* 0x0000000b0c0d7899 */ /* 0x000fe400080006ff */
[----:B------:R-:W-:Y:S01]  /*0860*/  USHF.L.U32 UR12, UR12, 0x1, URZ ;  /* 0x000000010c0c7899 */ /* 0x000fe200080006ff */
[----:B------:R-:W-:Y:S01]  /*0870*/  ELECT P0, URZ, PT ;  /* 0x0000000000ff782f */ /* 0x000fe20003800000 */
[----:B------:R-:W2:Y:S10]  /*0880*/  FENCE.VIEW.ASYNC.S ;  /* 0x00000000000073c6 */ /* 0x000eb40000000000 */
[----:B--2---:R4:W2:Y:S01]  /*0890*/  SYNCS.EXCH.64 URZ, [UR8+0x60], UR12 ;  /* 0x0000600c08ff75b2 */ /* 0x0048a20008000100 */
[----:B------:R4:W3:Y:S02]  /*08a0*/  SYNCS.EXCH.64 URZ, [UR8+0x68], UR12 ;  /* 0x0000680c08ff75b2 */ /* 0x0008e40008000100 */
[----:B----4-:R-:W-:Y:S01]  /*08b0*/  NOP ;  /* 0x0000000000007918 */ /* 0x010fe20000000000 */
.L_x_11:
[----:B------:R-:W4:Y:S01]  /*08c0*/  SHFL.IDX PT, R0, R106, RZ, 0x1f ;  /* 0x00001fff6a007589 */ /* 0x000f2200000e0000 */
[----:B------:R-:W-:Y:S01]  /*08d0*/  NOP ;  /* 0x0000000000007918 */ /* 0x000fe20000000000 */
[----:B----4-:R-:W-:-:S13]  /*08e0*/  ISETP.NE.AND P0, PT, R0, 0x4, PT ;  /* 0x000000040000780c */ /* 0x010fda0003f05270 */
[----:B------:R-:W-:Y:S05]  /*08f0*/  @P0 BRA `(.L_x_12) ;  /* 0x0000000000480947 */ /* 0x000fea0003800000 */
[----:B--2---:R-:W-:Y:S01]  /*0900*/  UMOV UR9, 0x1e0 ;  /* 0x000001e000097882 */ /* 0x004fe20000000000 */
[----:B---3--:R-:W-:Y:S01]  /*0910*/  UMOV UR8, 0x400 ;  /* 0x0000040000087882 */ /* 0x008fe20000000000 */
[----:B------:R-:W-:Y:S01]  /*0920*/  USEL UR9, UR9, 0x1a0, UP5 ;  /* 0x000001a009097887 */ /* 0x000fe2000a800000 */
        /* <DEDUP_REMOVED lines=10> */
[----:B--2---:R4:W2:Y:S08]  /*09d0*/  SYNCS.EXCH.64 URZ, [UR8+0x70], UR12 ;  /* 0x0000700c08ff75b2 */ /* 0x0048b00008000100 */
[----:B------:R4:W3:Y:S01]  /*09e0*/  SYNCS.EXCH.64 URZ, [UR8+0x80], UR14 ;  /* 0x0000800e08ff75b2 */ /* 0x0008e20008000100 */
[----:B------:R4:W1:Y:S01]  /*09f0*/  SYNCS.EXCH.64 URZ, [UR8+0x78], UR12 ;  /* 0x0000780c08ff75b2 */ /* 0x0008620008000100 */
[----:B------:R4:W1:Y:S02]  /*0a00*/  SYNCS.EXCH.64 URZ, [UR8+0x88], UR14 ;  /* 0x0000880e08ff75b2 */ /* 0x0008640008000100 */
[----:B----4-:R-:W-:Y:S01]  /*0a10*/  NOP ;  /* 0x0000000000007918 */ /* 0x010fe20000000000 */
.L_x_12:
[----:B------:R-:W4:Y:S01]  /*0a20*/  SHFL.IDX PT, R0, R106, RZ, 0x1f ;  /* 0x00001fff6a007589 */ /* 0x000f2200000e0000 */
[----:B------:R-:W-:Y:S01]  /*0a30*/  NOP ;  /* 0x0000000000007918 */ /* 0x000fe20000000000 */
[----:B----4-:R-:W-:-:S13]  /*0a40*/  ISETP.NE.AND P0, PT, R0, 0x5, PT ;  /* 0x000000050000780c */ /* 0x010fda0003f05270 */
[----:B------:R-:W-:Y:S05]  /*0a50*/  @P0 BRA `(.L_x_13) ;  /* 0x0000000000540947 */ /* 0x000fea0003800000 */
[----:B--2---:R-:W-:Y:S01]  /*0a60*/  UMOV UR9, 0x400 ;  /* 0x0000040000097882 */ /* 0x004fe20000000000 */
        /* <DEDUP_REMOVED lines=14> */
[----:B------:R4:W1:Y:S01]  /*0b50*/  SYNCS.EXCH.64 URZ, [UR9+0xb8], UR14 ;  /* 0x0000b80e09ff75b2 */ /* 0x0008620008000100 */
[----:B------:R4:W1:Y:S01]  /*0b60*/  SYNCS.EXCH.64 URZ, [UR9+0xa0], UR12 ;  /* 0x0000a00c09ff75b2 */ /* 0x0008620008000100 */
[----:B------:R4:W1:Y:S01]  /*0b70*/  SYNCS.EXCH.64 URZ, [UR9+0xc0], UR14 ;  /* 0x0000c00e09ff75b2 */ /* 0x0008620008000100 */
[----:B------:R4:W1:Y:S01]  /*0b80*/  SYNCS.EXCH.64 URZ, [UR9+0xa8], UR12 ;  /* 0x0000a80c09ff75b2 */ /* 0x0008620008000100 */
[----:B------:R4:W1:Y:S02]  /*0b90*/  SYNCS.EXCH.64 URZ, [UR9+0xc8], UR14 ;  /* 0x0000c80e09ff75b2 */ /* 0x0008640008000100 */
[----:B----4-:R-:W-:Y:S01]  /*0ba0*/  NOP ;  /* 0x0000000000007918 */ /* 0x010fe20000000000 */
.L_x_13:
[----:B------:R-:W4:Y:S01]  /*0bb0*/  SHFL.IDX PT, R0, R106, RZ, 0x1f ;  /* 0x00001fff6a007589 */ /* 0x000f2200000e0000 */
[----:B------:R-:W-:Y:S01]  /*0bc0*/  ISETP.NE.OR P1, PT, RZ, UR10, !P1 ;  /* 0x0000000aff007c0c */ /* 0x000fe2000cf25670 */
        /* <DEDUP_REMOVED lines=12> */
[----:B------:R4:W3:Y:S01]  /*0c90*/  SYNCS.EXCH.64 URZ, [UR8+0xe0], UR12 ;  /* 0x0000e00c08ff75b2 */ /* 0x0008e20008000100 */
[----:B------:R4:W1:Y:S01]  /*0ca0*/  SYNCS.EXCH.64 URZ, [UR8+0xd8], UR12 ;  /* 0x0000d80c08ff75b2 */ /* 0x0008620008000100 */
[----:B------:R4:W1:Y:S02]  /*0cb0*/  SYNCS.EXCH.64 URZ, [UR8+0xe8], UR12 ;  /* 0x0000e80c08ff75b2 */ /* 0x0008640008000100 */
[----:B----4-:R-:W-:Y:S01]  /*0cc0*/  NOP ;  /* 0x0000000000007918 */ /* 0x010fe20000000000 */
.L_x_14:
[----:B------:R-:W-:Y:S01]  /*0cd0*/  VOTEU.ALL UP1, P1 ;  /* 0x0000000000ff7886 */ /* 0x000fe20000820000 */
[----:B---3--:R-:W3:Y:S01]  /*0ce0*/  LDCU UR8, c[0x0][0x36c] ;  /* 0x00006d80ff0877ac */ /* 0x008ee20008000800 */
[----:B------:R-:W-:Y:S01]  /*0cf0*/  NOP ;  /* 0x0000000000007918 */ /* 0x000fe20000000000 */
[----:B------:R-:W-:Y:S01]  /*0d00*/  LOP3.LUT R10, R103, 0x1f, RZ, 0xc0, !PT ;  /* 0x0000001f670a7812 */ /* 0x000fe200078ec0ff */
[----:B--2---:R-:W-:Y:S01]  /*0d10*/  UMOV UR12, 0x20 ;  /* 0x00000020000c7882 */ /* 0x004fe20000000000 */
[----:B------:R-:W-:Y:S01]  /*0d20*/  @!UP1 UMOV UR6, 0x400 ;  /* 0x0000040000069882 */ /* 0x000fe20000000000 */
[----:B------:R-:W-:-:S04]  /*0d30*/  @!UP1 UIADD3 UR12, UPT, UPT, -UR12, 0x100000, URZ ;  /* 0x001000000c0c9890 */ /* 0x000fc8000fffe1ff */
[----:B------:R-:W-:Y:S02]  /*0d40*/  @!UP1 USHF.L.U32 UR13, UR12, 0xb, URZ ;  /* 0x0000000b0c0d9899 */ /* 0x000fe400080006ff */
[----:B------:R-:W-:Y:S02]  /*0d50*/  @!UP1 USHF.L.U32 UR12, UR12, 0x1, URZ ;  /* 0x000000010c0c9899 */ /* 0x000fe400080006ff */
[----:B------:R-:W-:Y:S01]  /*0d60*/  @!UP1 ULEA UR6, UR37, UR6, 0x18 ;  /* 0x0000000625069291 */ /* 0x000fe2000f8ec0ff */
[----:B------:R-:W-:Y:S01]  /*0d70*/  VOTEU.ALL UP1, P1 ;  /* 0x0000000000ff7886 */ /* 0x000fe20000820000 */
[----:B------:R-:W-:Y:S01]  /*0d80*/  UISETP.NE.AND UP4, UPT, UR10, URZ, UPT ;  /* 0x000000ff0a00728c */ /* 0x000fe2000bf85270 */
[----:B------:R-:W2:Y:S09]  /*0d90*/  FENCE.VIEW.ASYNC.S ;  /* 0x00000000000073c6 */ /* 0x000eb20000000000 */
[----:B--2---:R2:W4:Y:S01]  /*0da0*/  @!UP1 SYNCS.EXCH.64 URZ, [UR6+0xf0], UR12 ;  /* 0x0000f00c06ff95b2 */ /* 0x0045220008000100 */
[----:B---3--:R-:W-:-:S09]  /*0db0*/  UISETP.EQ.U32.AND UP1, UPT, UR8, 0x1, UPT ;  /* 0x000000010800788c */ /* 0x008fd2000bf22070 */
[----:B------:R-:W-:Y:S05]  /*0dc0*/  BRA.U !UP1, `(.L_x_15) ;  /* 0x0000000109087547 */ /* 0x000fea000b800000 */
[----:B-1--4-:R-:W-:Y:S01]  /*0dd0*/  UCGABAR_ARV ;  /* 0x00000000000079c7 */ /* 0x012fe20008000000 */
[----:B------:R-:W-:Y:S05]  /*0de0*/  BRA `(.L_x_16) ;  /* 0x0000000000047947 */ /* 0x000fea0003800000 */
.L_x_15:
[----:B-1--4-:R-:W-:Y:S01]  /*0df0*/  NOP ;  /* 0x0000000000007918 */ /* 0x012fe20000000000 */
.L_x_16:
[----:B------:R-:W1:Y:S01]  /*0e00*/  S2R R94, SR_CTAID.Y ;  /* 0x00000000005e7919 */ /* 0x000e620000002600 */
[----:B------:R-:W-:-:S05]  /*0e10*/  CS2R.32 R93, SR_CgaSize ;  /* 0x00000000005d7805 */ /* 0x000fca0000008a00 */
[----:B------:R-:W-:-:S05]  /*0e20*/  IMAD R93, R93, -0xa0, RZ ;  /* 0xffffff605d5d7824 */ /* 0x000fca00078e02ff */
[----:B--2---:R-:W-:-:S14]  /*0e30*/  R2UR UR6, R93 ;  /* 0x000000005d0672ca */ /* 0x004fdc00000e0000 */
[----:B------:R-:W2:Y:S01]  /*0e40*/  LDCU UR6, c[0x0][UR6+0x2b4] ;  /* 0x00005680060677ac */ /* 0x000ea20008000800 */
[----:B------:R-:W-:-:S05]  /*0e50*/  CS2R.32 R0, SR_CgaSize ;  /* 0x0000000000007805 */ /* 0x000fca0000008a00 */
[----:B------:R-:W-:-:S06]  /*0e60*/  IMAD R0, R0, -0xa0, RZ ;  /* 0xffffff6000007824 */ /* 0x000fcc00078e02ff */
[----:B------:R-:W3:Y:S01]  /*0e70*/  LDC R0, c[0x0][R0+0x2a4] ;  /* 0x0000a90000007b82 */ /* 0x000ee20000000800 */
[----:B------:R-:W-:Y:S01]  /*0e80*/  PRMT R8, RZ, 0x7610, R8 ;  /* 0x00007610ff087816 */ /* 0x000fe20000000008 */
[----:B------:R-:W4:Y:S01]  /*0e90*/  S2R R11, SR_CTAID.X ;  /* 0x00000000000b7919 */ /* 0x000f220000002500 */
[----:B------:R-:W-:-:S05]  /*0ea0*/  CS2R.32 R93, SR_CgaSize ;  /* 0x00000000005d7805 */ /* 0x000fca0000008a00 */
[----:B------:R-:W-:-:S05]  /*0eb0*/  IMAD R93, R93, -0xa0, RZ ;  /* 0xffffff605d5d7824 */ /* 0x000fca00078e02ff */
[----:B------:R-:W-:-:S14]  /*0ec0*/  R2UR UR8, R93 ;  /* 0x000000005d0872ca */ /* 0x000fdc00000e0000 */
[----:B------:R-:W3:Y:S01]  /*0ed0*/  LDCU UR8, c[0x0][UR8+0x2b0] ;  /* 0x00005600080877ac */ /* 0x000ee20008000800 */
[----:B------:R-:W-:Y:S01]  /*0ee0*/  UISETP.NE.AND UP2, UPT, UR10, 0x2, UPT ;  /* 0x000000020a00788c */ /* 0x000fe2000bf45270 */
[----:B------:R-:W2:Y:S01]  /*0ef0*/  LDC R9, c[0x0][0xb24] ;  /* 0x0002c900ff097b82 */ /* 0x000ea20000000800 */
[----:B------:R-:W-:-:S05]  /*0f00*/  CS2R.32 R2, SR_CgaSize ;  /* 0x0000000000027805 */ /* 0x000fca0000008a00 */
[----:B------:R-:W-:-:S06]  /*0f10*/  IMAD R2, R2, -0xa0, RZ ;  /* 0xffffff6002027824 */ /* 0x000fcc00078e02ff */
[----:B------:R-:W3:Y:S08]  /*0f20*/  LDC R2, c[0x0][R2+0x2a0] ;  /* 0x0000a80002027b82 */ /* 0x000ef00000000800 */
[----:B------:R-:W3:Y:S01]  /*0f30*/  LDC R40, c[0x0][0xb24] ;  /* 0x0002c900ff287b82 */ /* 0x000ee20000000800 */
[----:B-1----:R-:W-:-:S07]  /*0f40*/  I2FP.F32.U32 R3, R94 ;  /* 0x0000005e00037245 */ /* 0x002fce0000201000 */
[----:B------:R-:W1:Y:S01]  /*0f50*/  S2UR UR36, SR_CTAID.Z ;  /* 0x00000000002479c3 */ /* 0x000e620000002700 */
[----:B--2---:R-:W-:Y:S01]  /*0f60*/  ISETP.GE.AND P0, PT, R9, 0x1, PT ;  /* 0x000000010900780c */ /* 0x004fe20003f06270 */
[----:B----4-:R-:W-:Y:S01]  /*0f70*/  IMAD.MOV.U32 R93, RZ, RZ, R11 ;  /* 0x000000ffff5d7224 */ /* 0x010fe200078e000b */
[----:B------:R-:W-:Y:S01]  /*0f80*/  I2FP.F32.U32 R4, R11 ;  /* 0x0000000b00047245 */ /* 0x000fe20000201000 */
[----:B------:R-:W-:Y:S01]  /*0f90*/  FMUL R3, R3, UR6 ;  /* 0x0000000603037c20 */ /* 0x000fe20008400000 */
[----:B------:R-:W2:Y:S03]  /*0fa0*/  LDCU UR6, c[0x0][0xb30] ;  /* 0x00016600ff0677ac */ /* 0x000ea60008000800 */
[----:B---3--:R-:W-:Y:S01]  /*0fb0*/  FMUL R4, R4, UR8 ;  /* 0x0000000804047c20 */ /* 0x008fe20008400000 */
[----:B------:R-:W3:Y:S08]  /*0fc0*/  F2I.U32.TRUNC.NTZ R81, R3 ;  /* 0x0000000300517305 */ /* 0x000ef0000020f000 */
[----:B------:R-:W4:Y:S01]  /*0fd0*/  F2I.U32.TRUNC.NTZ R92, R4 ;  /* 0x00000004005c7305 */ /* 0x000f22000020f000 */
[----:B--2---:R-:W-:Y:S01]  /*0fe0*/  UISETP.NE.AND UP3, UPT, UR6, 0x1, UPT ;  /* 0x000000010600788c */ /* 0x004fe2000bf65270 */
[----:B---3--:R-:W-:-:S05]  /*0ff0*/  IADD3 R81, PT, PT, -R81, RZ, RZ ;  /* 0x000000ff51517210 */ /* 0x008fca0007ffe1ff */
[----:B------:R-:W-:Y:S01]  /*1000*/  IMAD R81, R0, R81, R94 ;  /* 0x0000005100517224 */ /* 0x000fe200078e025e */
[----:B------:R-:W-:Y:S01]  /*1010*/  PRMT R0, RZ, 0x7610, R0 ;  /* 0x00007610ff007816 */ /* 0x000fe20000000000 */
[----:B----4-:R-:W-:-:S04]  /*1020*/  IMAD.MOV R92, RZ, RZ, -R92 ;  /* 0x000000ffff5c7224 */ /* 0x010fc800078e0a5c */
[----:B------:R-:W-:Y:S01]  /*1030*/  IMAD R92, R2, R92, R11 ;  /* 0x0000005c025c7224 */ /* 0x000fe200078e020b */
[----:B-1----:R-:W-:Y:S06]  /*1040*/  BRA.U UP4, `(.L_x_17) ;  /* 0x0000000104247547 */ /* 0x002fec000b800000 */
[----:B------:R-:W-:Y:S01]  /*1050*/  ISETP.NE.AND P1, PT, R81, RZ, PT ;  /* 0x000000ff5100720c */ /* 0x000fe20003f25270 */
[----:B------:R-:W-:Y:S01]  /*1060*/  IMAD.MOV.U32 R0, RZ, RZ, 0x3 ;  /* 0x00000003ff007424 */ /* 0x000fe200078e00ff */
[C---:B------:R-:W-:Y:S02]  /*1070*/  LOP3.LUT R3, R92.reuse, 0xfffffffe, RZ, 0xc0, !PT ;  /* 0xfffffffe5c037812 */ /* 0x040fe400078ec0ff */
[----:B------:R-:W-:Y:S02]  /*1080*/  ISETP.LT.U32.OR P1, PT, R92, 0x2, !P1 ;  /* 0x000000025c00780c */ /* 0x000fe40004f21470 */
[----:B------:R-:W-:Y:S02]  /*1090*/  SHF.L.U32 R0, R0, R3, RZ ;  /* 0x0000000300007219 */ /* 0x000fe400000006ff */
[----:B------:R-:W-:Y:S02]  /*10a0*/  SEL R5, RZ, 0x1, !P1 ;  /* 0x00000001ff057807 */ /* 0x000fe40004800000 */
[----:B------:R-:W-:-:S05]  /*10b0*/  SEL R2, RZ, 0x2, !P1 ;  /* 0x00000002ff027807 */ /* 0x000fca0004800000 */
[----:B------:R-:W-:-:S05]  /*10c0*/  IMAD.IADD R2, R5, 0x1, R2 ;  /* 0x0000000105027824 */ /* 0x000fca00078e0202 */
[----:B------:R-:W-:Y:S02]  /*10d0*/  PRMT R8, R2, 0x7610, R8 ;  /* 0x0000761002087816 */ /* 0x000fe40000000008 */
.L_x_17:
[----:B------:R-:W-:Y:S05]  /*10e0*/  @!P0 BRA `(.L_x_18) ;  /* 0x0000000000b88947 */ /* 0x000fea0003800000 */
[----:B------:R-:W1:Y:S01]  /*10f0*/  LDC.64 R4, c[0x0][0xb18] ;  /* 0x0002c600ff047b82 */ /* 0x000e620000000a00 */
[----:B------:R-:W-:-:S07]  /*1100*/  ISETP.NE.AND P0, PT, R9, 0x1, PT ;  /* 0x000000010900780c */ /* 0x000fce0003f05270 */
[----:B------:R-:W2:Y:S08]  /*1110*/  LDC R14, c[0x0][0xb0c] ;  /* 0x0002c300ff0e7b82 */ /* 0x000eb00000000800 */
[----:B------:R-:W3:Y:S08]  /*1120*/  LDC R13, c[0x0][0x370] ;  /* 0x0000dc00ff0d7b82 */ /* 0x000ef00000000800 */
[----:B------:R-:W4:Y:S01]  /*1130*/  LDC R16, c[0x0][0x374] ;  /* 0x0000dd00ff107b82 */ /* 0x000f220000000800 */
[----:B-1----:R-:W-:-:S07]  /*1140*/  ISETP.NE.AND P1, PT, R4, 0x1, PT ;  /* 0x000000010400780c */ /* 0x002fce0003f25270 */
[----:B------:R-:W3:Y:S01]  /*1150*/  LDC.64 R6, c[0x0][0xb10] ;  /* 0x0002c400ff067b82 */ /* 0x000ee20000000a00 */
[----:B--2---:R-:W-:-:S07]  /*1160*/  ISETP.NE.AND P2, PT, R14, 0x1, PT ;  /* 0x000000010e00780c */ /* 0x004fce0003f45270 */
[----:B------:R-:W1:Y:S08]  /*1170*/  LDC R12, c[0x0][0xb20] ;  /* 0x0002c800ff0c7b82 */ /* 0x000e700000000800 */
[----:B------:R-:W2:Y:S01]  /*1180*/  LDC.64 R2, c[0x0][0xb28] ;  /* 0x0002ca00ff027b82 */ /* 0x000ea20000000a00 */
[----:B----4-:R-:W-:-:S04]  /*1190*/  IMAD.HI.U32 R15, R16, R5, RZ ;  /* 0x00000005100f7227 */ /* 0x010fc800078e00ff */
[----:B------:R-:W-:-:S04]  /*11a0*/  IMAD.HI.U32 R5, R94, R5, RZ ;  /* 0x000000055e057227 */ /* 0x000fc800078e00ff */
[----:B---3--:R-:W-:-:S04]  /*11b0*/  IMAD.HI.U32 R18, R13, R6, RZ ;  /* 0x000000060d127227 */ /* 0x008fc800078e00ff */
[C---:B------:R-:W-:Y:S01]  /*11c0*/  IMAD.HI.U32 R20, R11.reuse, R6, RZ ;  /* 0x000000060b147227 */ /* 0x040fe200078e00ff */
[-C--:B------:R-:W-:Y:S02]  /*11d0*/  @P2 SHF.R.U32.HI R13, RZ, R7.reuse, R18 ;  /* 0x00000007ff0d2219 */ /* 0x080fe40000011612 */
[-C--:B-1----:R-:W-:Y:S02]  /*11e0*/  @P1 SHF.R.U32.HI R16, RZ, R12.reuse, R15 ;  /* 0x0000000cff101219 */ /* 0x082fe4000001160f */
[----:B------:R-:W-:Y:S02]  /*11f0*/  SHF.R.U32.HI R5, RZ, R12, R5 ;  /* 0x0000000cff057219 */ /* 0x000fe40000011605 */
[----:B------:R-:W-:Y:S02]  /*1200*/  SHF.R.U32.HI R20, RZ, R7, R20 ;  /* 0x00000007ff147219 */ /* 0x000fe40000011614 */
[----:B------:R-:W-:Y:S01]  /*1210*/  SEL R5, R94, R5, !P1 ;  /* 0x000000055e057207 */ /* 0x000fe20004800000 */
[----:B--2---:R-:W-:Y:S01]  /*1220*/  IMAD.HI.U32 R18, R16, R2, RZ ;  /* 0x0000000210127227 */ /* 0x004fe200078e00ff */
[----:B------:R-:W-:-:S02]  /*1230*/  SEL R93, R11, R20, !P2 ;  /* 0x000000140b5d7207 */ /* 0x000fc40005000000 */
[----:B------:R-:W-:Y:S01]  /*1240*/  IADD3 R7, PT, PT, -R5, RZ, RZ ;  /* 0x000000ff05077210 */ /* 0x000fe20007ffe1ff */
[----:B------:R-:W-:Y:S01]  /*1250*/  IMAD.HI.U32 R6, R13, R2, RZ ;  /* 0x000000020d067227 */ /* 0x000fe200078e00ff */
[----:B------:R-:W-:-:S03]  /*1260*/  @P0 SHF.R.U32.HI R16, RZ, R3, R18 ;  /* 0x00000003ff100219 */ /* 0x000fc60000011612 */
[----:B------:R-:W-:Y:S01]  /*1270*/  IMAD R7, R4, R7, R94 ;  /* 0x0000000704077224 */ /* 0x000fe200078e025e */
[----:B------:R-:W-:Y:S01]  /*1280*/  @P0 SHF.R.U32.HI R13, RZ, R3, R6 ;  /* 0x00000003ff0d0219 */ /* 0x000fe20000011606 */
[----:B------:R-:W-:-:S04]  /*1290*/  IMAD R16, R16, R9, RZ ;  /* 0x0000000910107224 */ /* 0x000fc800078e02ff */
[----:B------:R-:W-:Y:S01]  /*12a0*/  IMAD R6, R13, R9, RZ ;  /* 0x000000090d067224 */ /* 0x000fe200078e02ff */
[----:B------:R-:W-:-:S04]  /*12b0*/  ISETP.GE.AND P1, PT, R5, R16, PT ;  /* 0x000000100500720c */ /* 0x000fc80003f26270 */
[----:B------:R-:W-:Y:S01]  /*12c0*/  ISETP.GE.OR P1, PT, R93, R6, P1 ;  /* 0x000000065d00720c */ /* 0x000fe20000f26670 */
[----:B------:R-:W-:-:S05]  /*12d0*/  IMAD.HI.U32 R6, R5, R2, RZ ;  /* 0x0000000205067227 */ /* 0x000fca00078e00ff */
[----:B------:R-:W-:-:S04]  /*12e0*/  SHF.R.U32.HI R6, RZ, R3, R6 ;  /* 0x00000003ff067219 */ /* 0x000fc80000011606 */
[----:B------:R-:W-:-:S03]  /*12f0*/  SEL R6, R5, R6, !P0 ;  /* 0x0000000605067207 */ /* 0x000fc60004000000 */
[----:B------:R-:W-:Y:S01]  /*1300*/  @!P1 IMAD.HI.U32 R12, R93, R2, RZ ;  /* 0x000000025d0c9227 */ /* 0x000fe200078e00ff */
[----:B------:R-:W-:-:S04]  /*1310*/  IADD3 R2, PT, PT, -R6, RZ, RZ ;  /* 0x000000ff06027210 */ /* 0x000fc80007ffe1ff */
[----:B------:R-:W-:Y:S01]  /*1320*/  @!P1 SHF.R.U32.HI R12, RZ, R3, R12 ;  /* 0x00000003ff0c9219 */ /* 0x000fe2000001160c */
[----:B------:R-:W-:-:S03]  /*1330*/  IMAD R2, R9, R2, R5 ;  /* 0x0000000209027224 */ /* 0x000fc600078e0205 */
[----:B------:R-:W-:-:S05]  /*1340*/  @!P1 SEL R3, R93, R12, !P0 ;  /* 0x0000000c5d039207 */ /* 0x000fca0004000000 */
[--C-:B------:R-:W-:Y:S02]  /*1350*/  @!P1 IMAD.IADD R6, R6, 0x1, -R3.reuse ;  /* 0x0000000106069824 */ /* 0x100fe400078e0a03 */
[----:B------:R-:W-:Y:S01]  /*1360*/  @!P1 IMAD R3, R2, R13, R3 ;  /* 0x0000000d02039224 */ /* 0x000fe200078e0203 */
[----:B------:R-:W-:Y:S01]  /*1370*/  IADD3 R2, PT, PT, -R93, RZ, RZ ;  /* 0x000000ff5d027210 */ /* 0x000fe20007ffe1ff */
[----:B------:R-:W-:Y:S02]  /*1380*/  @!P1 IMAD R5, R6, R9, R93 ;  /* 0x0000000906059224 */ /* 0x000fe400078e025d */
[----:B------:R-:W-:Y:S02]  /*1390*/  @!P1 IMAD.MOV.U32 R93, RZ, RZ, R3 ;  /* 0x000000ffff5d9224 */ /* 0x000fe400078e0003 */
[----:B------:R-:W-:Y:S02]  /*13a0*/  IMAD R2, R14, R2, R11 ;  /* 0x000000020e027224 */ /* 0x000fe400078e020b */
[----:B------:R-:W-:-:S02]  /*13b0*/  IMAD R94, R5, R4, R7 ;  /* 0x00000004055e7224 */ /* 0x000fc400078e0207 */
[----:B------:R-:W-:Y:S02]  /*13c0*/  IMAD R93, R93, R14, R2 ;  /* 0x0000000e5d5d7224 */ /* 0x000fe400078e0202 */
.L_x_18:
[----:B------:R-:W-:Y:S05]  /*13d0*/  BRA.U UP3, `(.L_x_19) ;  /* 0x0000000103407547 */ /* 0x000fea000b800000 */
[----:B------:R-:W1:Y:S08]  /*13e0*/  LDC.64 R4, c[0x0][0xb10] ;  /* 0x0002c400ff047b82 */ /* 0x000e700000000a00 */
[----:B------:R-:W2:Y:S08]  /*13f0*/  LDC.64 R2, c[0x0][0xb18] ;  /* 0x0002c600ff027b82 */ /* 0x000eb00000000a00 */
[----:B------:R-:W3:Y:S08]  /*1400*/  LDC R6, c[0x0][0xb20] ;  /* 0x0002c800ff067b82 */ /* 0x000ef00000000800 */
[----:B------:R-:W4:Y:S01]  /*1410*/  LDC R12, c[0x0][0xb0c] ;  /* 0x0002c300ff0c7b82 */ /* 0x000f220000000800 */
[----:B-1----:R-:W-:-:S05]  /*1420*/  IMAD.HI.U32 R4, R93, R4, RZ ;  /* 0x000000045d047227 */ /* 0x002fca00078e00ff */
[----:B------:R-:W-:Y:S01]  /*1430*/  SHF.R.U32.HI R4, RZ, R5, R4 ;  /* 0x00000005ff047219 */ /* 0x000fe20000011604 */
[----:B--2---:R-:W-:Y:S01]  /*1440*/  IMAD.HI.U32 R3, R94, R3, RZ ;  /* 0x000000035e037227 */ /* 0x004fe200078e00ff */
[----:B------:R-:W-:-:S04]  /*1450*/  ISETP.NE.AND P0, PT, R2, 0x1, PT ;  /* 0x000000010200780c */ /* 0x000fc80003f05270 */
[----:B---3--:R-:W-:-:S04]  /*1460*/  SHF.R.U32.HI R3, RZ, R6, R3 ;  /* 0x00000006ff037219 */ /* 0x008fc80000011603 */
[----:B------:R-:W-:Y:S02]  /*1470*/  SEL R3, R94, R3, !P0 ;  /* 0x000000035e037207 */ /* 0x000fe40004000000 */
[----:B----4-:R-:W-:-:S04]  /*1480*/  ISETP.NE.AND P1, PT, R12, 0x1, PT ;  /* 0x000000010c00780c */ /* 0x010fc80003f25270 */
[----:B------:R-:W-:-:S05]  /*1490*/  SEL R6, R93, R4, !P1 ;  /* 0x000000045d067207 */ /* 0x000fca0004800000 */
[----:B------:R-:W-:Y:S02]  /*14a0*/  IMAD.IADD R4, R3, 0x1, -R6 ;  /* 0x0000000103047824 */ /* 0x000fe400078e0a06 */
[----:B------:R-:W-:Y:S02]  /*14b0*/  IMAD.IADD R3, R6, 0x1, -R3 ;  /* 0x0000000106037824 */ /* 0x000fe400078e0a03 */
[----:B------:R-:W-:Y:S02]  /*14c0*/  IMAD R93, R4, R12, R93 ;  /* 0x0000000c045d7224 */ /* 0x000fe400078e025d */
[----:B------:R-:W-:Y:S02]  /*14d0*/  IMAD R94, R3, R2, R94 ;  /* 0x00000002035e7224 */ /* 0x000fe400078e025e */
.L_x_19:
[----:B------:R-:W-:Y:S05]  /*14e0*/  BRA.U !UP1, `(.L_x_20) ;  /* 0x00000001090c7547 */ /* 0x000fea000b800000 */
[----:B------:R-:W-:Y:S01]  /*14f0*/  UCGABAR_WAIT ;  /* 0x0000000000007dc7 */ /* 0x000fe20008000000 */
[----:B------:R-:W-:Y:S01]  /*1500*/  CCTL.IVALL ;  /* 0x00000000ff00798f */ /* 0x000fe20002000000 */
[----:B------:R-:W-:Y:S05]  /*1510*/  BRA `(.L_x_21) ;  /* 0x0000000000047947 */ /* 0x000fea0003800000 */
.L_x_20:
[----:B------:R-:W-:Y:S06]  /*1520*/  BAR.SYNC.DEFER_BLOCKING 0x0 ;  /* 0x0000000000007b1d */ /* 0x000fec0000010000 */
.L_x_21:
[----:B------:R-:W-:Y:S05]  /*1530*/  BRA.U UP2, `(.L_x_22) ;  /* 0x0000001102d87547 */ /* 0x000fea000b800000 */
[----:B------:R-:W1:Y:S01]  /*1540*/  LDCU UR15, c[0x0][0x38c] ;  /* 0x00007180ff0f77ac */ /* 0x000e620008000800 */
[----:B------:R-:W2:Y:S01]  /*1550*/  LDC R9, c[0x0][0x370] ;  /* 0x0000dc00ff097b82 */ /* 0x000ea20000000800 */
[C---:B------:R-:W-:Y:S01]  /*1560*/  IMAD.SHL.U32 R17, R11.reuse, 0x20, RZ ;  /* 0x000000200b117824 */ /* 0x040fe200078e00ff */
[----:B------:R-:W-:Y:S01]  /*1570*/  PLOP3.LUT P1, PT, PT, PT, UP5, 0x80, 0x8 ;  /* 0x000000000008781c */ /* 0x000fe20003f2f058 */
[----:B------:R-:W-:Y:S01]  /*1580*/  UISETP.NE.AND UP1, UPT, UR10, URZ, UPT ;  /* 0x000000ff0a00728c */ /* 0x000fe2000bf25270 */
[----:B------:R-:W-:Y:S01]  /*1590*/  ISETP.NE.AND P4, PT, R10, RZ, P5 ;  /* 0x000000ff0a00720c */ /* 0x000fe20002f85270 */
[----:B------:R-:W-:Y:S01]  /*15a0*/  IMAD.SHL.U32 R16, R11, 0x40, RZ ;  /* 0x000000400b107824 */ /* 0x000fe200078e00ff */
[----:B------:R-:W-:Y:S01]  /*15b0*/  PLOP3.LUT P1, PT, P1, PT, PT, 0x8, 0x80 ;  /* 0x000000000080781c */ /* 0x000fe20000f2e170 */
[----:B------:R-:W-:Y:S01]  /*15c0*/  IMAD.MOV.U32 R15, RZ, RZ, 0x1 ;  /* 0x00000001ff0f7424 */ /* 0x000fe200078e00ff */
[----:B------:R-:W3:Y:S01]  /*15d0*/  LDC R0, c[0x0][0x374] ;  /* 0x0000dd00ff007b82 */ /* 0x000ee20000000800 */
[----:B------:R-:W-:Y:S01]  /*15e0*/  IMAD.MOV.U32 R14, RZ, RZ, RZ ;  /* 0x000000ffff0e7224 */ /* 0x000fe200078e00ff */
[----:B------:R-:W-:Y:S01]  /*15f0*/  CS2R R12, SRZ ;  /* 0x00000000000c7805 */ /* 0x000fe2000001ff00 */
[----:B------:R-:W-:Y:S01]  /*1600*/  IMAD.MOV.U32 R10, RZ, RZ, 0x1 ;  /* 0x00000001ff0a7424 */ /* 0x000fe200078e00ff */
[----:B------:R-:W-:Y:S01]  /*1610*/  LOP3.LUT R17, R17, 0x20, RZ, 0xc0, !PT ;  /* 0x0000002011117812 */ /* 0x000fe200078ec0ff */
[----:B------:R-:W4:Y:S01]  /*1620*/  LDCU.64 UR24, c[0x0][0x348] ;  /* 0x00006900ff1877ac */ /* 0x000f220008000a00 */
[----:B-1----:R-:W-:-:S02]  /*1630*/  UIADD3 UR4, UPT, UPT, UR15, 0x3f, URZ ;  /* 0x0000003f0f047890 */ /* 0x002fc4000fffe0ff */
[----:B------:R-:W-:Y:S02]  /*1640*/  USEL UR7, UR7, 0x2, UP1 ;  /* 0x0000000207077887 */ /* 0x000fe40008800000 */
[----:B------:R-:W-:Y:S01]  /*1650*/  USHF.R.S32.HI UR22, URZ, 0x1f, UR4 ;  /* 0x0000001fff167899 */ /* 0x000fe20008011404 */
[----:B------:R-:W-:-:S03]  /*1660*/  UMOV UR13, URZ ;  /* 0x000000ff000d7c82 */ /* 0x000fc60008000000 */
[----:B------:R-:W-:Y:S02]  /*1670*/  ULEA.HI UR22, UR22, UR4, URZ, 0x6 ;  /* 0x0000000416167291 */ /* 0x000fe4000f8f30ff */
[----:B------:R-:W-:Y:S02]  /*1680*/  UIADD3 UR4, UPT, UPT, UR15, -0x1, URZ ;  /* 0xffffffff0f047890 */ /* 0x000fe4000fffe0ff */
[----:B------:R-:W-:Y:S02]  /*1690*/  USHF.R.S32.HI UR22, URZ, 0x6, UR22 ;  /* 0x00000006ff167899 */ /* 0x000fe40008011416 */
[----:B------:R-:W-:Y:S02]  /*16a0*/  UISETP.GE.U32.AND UP2, UPT, UR4, -0x7f, UPT ;  /* 0xffffff810400788c */ /* 0x000fe4000bf46070 */
[----:B------:R-:W-:Y:S02]  /*16b0*/  UISETP.LT.U32.AND UP0, UPT, UR22, 0x5, UPT ;  /* 0x000000051600788c */ /* 0x000fe4000bf01070 */
[----:B------:R-:W-:-:S02]  /*16c0*/  UIADD3 UR15, UPT, UPT, UR15, 0x7e, URZ ;  /* 0x0000007e0f0f7890 */ /* 0x000fc4000fffe0ff */
[----:B------:R-:W-:-:S04]  /*16d0*/  USEL UR21, UR22, 0x5, UP0 ;  /* 0x0000000516157887 */ /* 0x000fc80008000000 */
[----:B------:R-:W-:Y:S02]  /*16e0*/  UIADD3 UR6, UPT, UPT, UR21, -0x1, URZ ;  /* 0xffffffff15067890 */ /* 0x000fe4000fffe0ff */
[----:B------:R-:W-:Y:S02]  /*16f0*/  @UP2 UIADD3 UR6, UPT, UPT, UR21, URZ, URZ ;  /* 0x000000ff15062290 */ /* 0x000fe4000fffe0ff */
[----:B------:R-:W-:Y:S02]  /*1700*/  UIADD3 UR14, UPT, UPT, UR22, -UR21, URZ ;  /* 0x80000015160e7290 */ /* 0x000fe4000fffe0ff */
[----:B------:R-:W-:Y:S02]  /*1710*/  UIADD3 UR5, UPT, UPT, UR6, 0x1, URZ ;  /* 0x0000000106057890 */ /* 0x000fe4000fffe0ff */
[----:B--2-4-:R-:W-:-:S12]  /*1720*/  UIADD3 UR6, UPT, UPT, -UR6, URZ, URZ ;  /* 0x000000ff06067290 */ /* 0x014fd8000fffe1ff */
.L_x_42:
[----:B------:R-:W-:Y:S01]  /*1730*/  UISETP.NE.AND UP0, UPT, UR37, URZ, UPT ;  /* 0x000000ff2500728c */ /* 0x000fe2000bf05270 */
[----:B------:R-:W1:Y:S08]  /*1740*/  S2UR UR37, SR_CgaCtaId ;  /* 0x00000000002579c3 */ /* 0x000e700000008800 */
[----:B------:R-:W-:Y:S05]  /*1750*/  BRA.U UP0, `(.L_x_23) ;  /* 0x0000000100347547 */ /* 0x000fea000b800000 */
[----:B------:R-:W2:Y:S01]  /*1760*/  S2R R2, SR_CgaCtaId ;  /* 0x0000000000027919 */ /* 0x000ea20000008800 */
[----:B------:R-:W-:-:S04]  /*1770*/  MOV R3, 0x400 ;  /* 0x0000040000037802 */ /* 0x000fc80000000f00 */
[----:B--2---:R-:W-:Y:S02]  /*1780*/  LEA R3, R2, R3, 0x18 ;  /* 0x0000000302037211 */ /* 0x004fe400078ec0ff */
[----:B------:R-:W-:-:S03]  /*1790*/  SHF.L.U32 R2, R10, 0x1f, RZ ;  /* 0x0000001f0a027819 */ /* 0x000fc600000006ff */
[----:B------:R-:W-:-:S04]  /*17a0*/  IMAD R3, R12, 0x8, R3 ;  /* 0x000000080c037824 */ /* 0x000fc800078e0203 */
[----:B------:R-:W2:Y:S02]  /*17b0*/  SYNCS.PHASECHK.TRANS64.TRYWAIT P0, [R3+URZ+0xe0], R2 ;  /* 0x0000e002030075a7 */ /* 0x000ea400080011ff */
[----:B--2---:R-:W-:Y:S05]  /*17c0*/  @!P0 BRA `(.L_x_24) ;  /* 0x0000005000208947 */ /* 0x004fea0003800000 */
.L_x_114:
[----:B------:R-:W-:Y:S01]  /*17d0*/  VIADD R12, R12, 0x1 ;  /* 0x000000010c0c7836 */ /* 0x000fe20000000000 */
[----:B------:R2:W-:Y:S04]  /*17e0*/  SYNCS.ARRIVE.TRANS64.A1T0 RZ, [R3+URZ+0xd0], RZ ;  /* 0x0000d0ff03ff79a7 */ /* 0x0005e800081000ff */
[----:B------:R-:W-:-:S04]  /*17f0*/  ISETP.NE.AND P0, PT, R12, 0x2, PT ;  /* 0x000000020c00780c */ /* 0x000fc80003f05270 */
[----:B------:R-:W-:Y:S02]  /*1800*/  SEL R12, R12, RZ, P0 ;  /* 0x000000ff0c0c7207 */ /* 0x000fe40000000000 */
[----:B--2---:R-:W-:-:S04]  /*1810*/  SEL R3, RZ, 0x1, P0 ;  /* 0x00000001ff037807 */ /* 0x004fc80000000000 */
[----:B------:R-:W-:-:S07]  /*1820*/  LOP3.LUT R10, R10, R3, RZ, 0x3c, !PT ;  /* 0x000000030a0a7212 */ /* 0x000fce00078e3cff */
.L_x_23:
[----:B------:R-:W-:Y:S01]  /*1830*/  UMOV UR4, 0x400 ;  /* 0x0000040000047882 */ /* 0x000fe20000000000 */
[----:B------:R-:W-:Y:S01]  /*1840*/  LEA.HI R3, R93, R93, RZ, 0x1 ;  /* 0x0000005d5d037211 */ /* 0x000fe200078f08ff */
[----:B-1----:R-:W-:Y:S01]  /*1850*/  ULEA UR4, UR37, UR4, 0x18 ;  /* 0x0000000425047291 */ /* 0x002fe2000f8ec0ff */
[----:B------:R-:W-:Y:S01]  /*1860*/  SHF.L.U32 R2, R15, 0x1f, RZ ;  /* 0x0000001f0f027819 */ /* 0x000fe200000006ff */
[----:B------:R-:W-:Y:S01]  /*1870*/  UISETP.GE.U32.AND UP0, UPT, UR15, 0x7f, UPT ;  /* 0x0000007f0f00788c */ /* 0x000fe2000bf06070 */
[----:B------:R-:W-:Y:S01]  /*1880*/  R2UR UR35, R16 ;  /* 0x00000000102372ca */ /* 0x000fe200000e0000 */
[----:B------:R-:W-:Y:S01]  /*1890*/  ULEA UR8, UR13, UR4, 0x3 ;  /* 0x000000040d087291 */ /* 0x000fe2000f8e18ff */
[----:B------:R-:W-:Y:S01]  /*18a0*/  IMAD.SHL.U32 R3, R3, 0x40, RZ ;  /* 0x0000004003037824 */ /* 0x000fe200078e00ff */
[----:B------:R-:W-:Y:S01]  /*18b0*/  R2UR UR11, R17 ;  /* 0x00000000110b72ca */ /* 0x000fe200000e0000 */
[----:B------:R-:W-:-:S03]  /*18c0*/  UMOV UR23, URZ ;  /* 0x000000ff00177c82 */ /* 0x000fc60008000000 */
[----:B------:R-:W-:-:S03]  /*18d0*/  LOP3.LUT R3, R3, 0xffffff80, RZ, 0xc0, !PT ;  /* 0xffffff8003037812 */ /* 0x000fc600078ec0ff */
[----:B------:R1:W2:Y:S01]  /*18e0*/  SYNCS.PHASECHK.TRANS64.TRYWAIT P0, [UR8+0x28], R2 ;  /* 0x00002802ff0075a7 */ /* 0x0002a20008001108 */
[----:B------:R-:W-:Y:S02]  /*18f0*/  R2UR UR9, R3 ;  /* 0x00000000030972ca */ /* 0x000fe400000e0000 */
[----:B------:R-:W-:-:S11]  /*1900*/  R2UR UR8, R94 ;  /* 0x000000005e0872ca */ /* 0x000fd600000e0000 */
[----:B------:R-:W-:Y:S02]  /*1910*/  ULOP3.LUT UR35, UR9, 0x40, UR35, 0xf8, !UPT ;  /* 0x0000004009237892 */ /* 0x000fe4000f8ef823 */
[----:B------:R-:W-:Y:S01]  /*1920*/  ULEA UR11, UR8, UR11, 0x6 ;  /* 0x0000000b080b7291 */ /* 0x000fe2000f8e30ff */
[----:B------:R-:W-:Y:S11]  /*1930*/  BRA.U !UP0, `(.L_x_25) ;  /* 0x0000000108c07547 */ /* 0x000ff6000b800000 */
[----:B------:R-:W-:Y:S01]  /*1940*/  UMOV UR16, UR6 ;  /* 0x0000000600107c82 */ /* 0x000fe20008000000 */
[----:B------:R-:W-:Y:S01]  /*1950*/  UMOV UR17, UR13 ;  /* 0x0000000d00117c82 */ /* 0x000fe20008000000 */
[----:B------:R-:W-:-:S05]  /*1960*/  UMOV UR34, URZ ;  /* 0x000000ff00227c82 */ /* 0x000fca0008000000 */
.L_x_31:
[----:B------:R-:W-:Y:S01]  /*1970*/  ULEA UR33, UR17, UR4, 0x3 ;  /* 0x0000000411217291 */ /* 0x000fe2000f8e18ff */
[----:B------:R-:W-:Y:S01]  /*1980*/  @P5 MOV R3, 0x3000 ;  /* 0x0000300000035802 */ /* 0x000fe20000000f00 */
[----:B-12-4-:R-:W-:Y:S10]  /*1990*/  @P0 BRA `(.L_x_26) ;  /* 0x00000000000c0947 */ /* 0x016ff40003800000 */
[----:B------:R-:W-:-:S04]  /*19a0*/  SHF.L.U32 R5, R15, 0x1f, RZ ;  /* 0x0000001f0f057819 */ /* 0x000fc800000006ff */
[----:B------:R-:W2:Y:S02]  /*19b0*/  SYNCS.PHASECHK.TRANS64.TRYWAIT P0, [UR33+0x28], R5 ;  /* 0x00002805ff0075a7 */ /* 0x000ea40008001121 */
[----:B--2---:R-:W-:Y:S05]  /*19c0*/  @!P0 BRA `(.L_x_27) ;  /* 0x0000004c00b48947 */ /* 0x004fea0003800000 */
.L_x_26:
[----:B------:R2:W-:Y:S01]  /*19d0*/  @P5 SYNCS.ARRIVE.TRANS64 RZ, [UR33], R3 ;  /* 0x00000003ffff59a7 */ /* 0x0005e20008000021 */
[----:B------:R-:W-:Y:S02]  /*19e0*/  ULOP3.LUT UR8, UR7, 0x2, URZ, 0xfc, !UPT ;  /* 0x0000000207087892 */ /* 0x000fe4000f8efcff */
[----:B------:R-:W-:Y:S02]  /*19f0*/  UIADD3 UR16, UPT, UPT, UR16, 0x1, URZ ;  /* 0x0000000110107890 */ /* 0x000fe4000fffe0ff */
[----:B------:R-:W-:Y:S02]  /*1a00*/  UISETP.NE.AND UP0, UPT, UR8, 0x2, UPT ;  /* 0x000000020800788c */ /* 0x000fe4000bf05270 */
[----:B------:R-:W-:-:S07]  /*1a10*/  UISETP.NE.AND UP2, UPT, UR16, 0x1, UPT ;  /* 0x000000011000788c */ /* 0x000fce000bf45270 */
[----:B------:R-:W-:Y:S05]  /*1a20*/  BRA.U UP0, `(.L_x_28) ;  /* 0x0000000100047547 */ /* 0x000fea000b800000 */
[----:B------:R-:W-:Y:S05]  /*1a30*/  BPT.TRAP 0x1 ;  /* 0x000000040000795c */ /* 0x000fea0000300000 */
.L_x_28:
[----:B------:R-:W-:Y:S04]  /*1a40*/  BSSY.RECONVERGENT B0, `(.L_x_29) ;  /* 0x0000003000007945 */ /* 0x000fe80003800200 */
[----:B------:R-:W-:Y:S05]  /*1a50*/  @!P4 BRA `(.L_x_30) ;  /* 0x000000000004c947 */ /* 0x000fea0003800000 */
[----:B------:R-:W-:Y:S05]  /*1a60*/  BPT.TRAP 0x1 ;  /* 0x000000040000795c */ /* 0x000fea0000300000 */
.L_x_30:
[----:B------:R-:W-:Y:S05]  /*1a70*/  BSYNC.RECONVERGENT B0 ;  /* 0x0000000000007941 */ /* 0x000fea0003800200 */
.L_x_29:
[----:B------:R-:W-:Y:S02]  /*1a80*/  UIADD3 UR13, UPT, UPT, UR17, 0x1, URZ ;  /* 0x00000001110d7890 */ /* 0x000fe4000fffe0ff */
[----:B------:R-:W-:Y:S02]  /*1a90*/  ULEA UR32, UR17, UR4, 0xc ;  /* 0x0000000411207291 */ /* 0x000fe4000f8e60ff */
[----:B------:R-:W-:Y:S02]  /*1aa0*/  UISETP.NE.AND UP0, UPT, UR13, 0x5, UPT ;  /* 0x000000050d00788c */ /* 0x000fe4000bf05270 */
[----:B------:R-:W-:Y:S02]  /*1ab0*/  UIADD3 UR28, UP1, UPT, UR24, 0x80, URZ ;  /* 0x00000080181c7890 */ /* 0x000fe4000ff3e0ff */
[----:B------:R-:W-:Y:S02]  /*1ac0*/  USEL UR9, URZ, 0x1, UP0 ;  /* 0x00000001ff097887 */ /* 0x000fe40008000000 */
[----:B------:R-:W-:-:S02]  /*1ad0*/  USEL UR13, UR13, URZ, UP0 ;  /* 0x000000ff0d0d7287 */ /* 0x000fc40008000000 */
[----:B------:R-:W-:Y:S02]  /*1ae0*/  UIADD3 UR26, UP0, UPT, UR24, 0x180, URZ ;  /* 0x00000180181a7890 */ /* 0x000fe4000ff1e0ff */
[----:B------:R-:W-:Y:S01]  /*1af0*/  ULEA UR8, UR13, UR4, 0x3 ;  /* 0x000000040d087291 */ /* 0x000fe2000f8e18ff */
[----:B------:R-:W-:Y:S01]  /*1b00*/  LOP3.LUT R15, R15, UR9, RZ, 0x3c, !PT ;  /* 0x000000090f0f7c12 */ /* 0x000fe2000f8e3cff */
[----:B------:R-:W-:Y:S02]  /*1b10*/  ULOP3.LUT UR33, UR33, 0xfefffff8, URZ, 0xc0, !UPT ;  /* 0xfefffff821217892 */ /* 0x000fe4000f8ec0ff */
[----:B------:R-:W-:Y:S01]  /*1b20*/  UIADD3.X UR29, UPT, UPT, URZ, UR25, URZ, UP1, !UPT ;  /* 0x00000019ff1d7290 */ /* 0x000fe20008ffe4ff */
[----:B-1----:R-:W-:Y:S01]  /*1b30*/  SHF.L.U32 R2, R15, 0x1f, RZ ;  /* 0x0000001f0f027819 */ /* 0x002fe200000006ff */
[----:B------:R-:W-:Y:S02]  /*1b40*/  UIADD3 UR32, UPT, UPT, UR32, 0x2400, URZ ;  /* 0x0000240020207890 */ /* 0x000fe4000fffe0ff */
[----:B------:R-:W-:Y:S01]  /*1b50*/  UIADD3.X UR27, UPT, UPT, URZ, UR25, URZ, UP0, !UPT ;  /* 0x00000019ff1b7290 */ /* 0x000fe200087fe4ff */
[----:B------:R4:W1:Y:S01]  /*1b60*/  SYNCS.PHASECHK.TRANS64.TRYWAIT P0, [UR8+0x28], R2 ;  /* 0x00002802ff0075a7 */ /* 0x0008620008001108 */
[----:B------:R-:W-:Y:S01]  /*1b70*/  ULEA UR8, UR17, UR4, 0xb ;  /* 0x0000000411087291 */ /* 0x000fe2000f8e58ff */
[----:B------:R-:W-:Y:S01]  /*1b80*/  UMOV UR18, 0x0 ;  /* 0x0000000000127882 */ /* 0x000fe20000000000 */
[----:B------:R-:W-:-:S02]  /*1b90*/  UMOV UR19, 0x10000000 ;  /* 0x1000000000137882 */ /* 0x000fc40000000000 */
[----:B------:R-:W-:Y:S01]  /*1ba0*/  UIADD3 UR8, UPT, UPT, UR8, 0x7400, URZ ;  /* 0x0000740008087890 */ /* 0x000fe2000fffe0ff */
[----:B------:R2:W-:Y:S01]  /*1bb0*/  UTMALDG.3D.2CTA [UR32], [UR28], desc[UR18] ;  /* 0x000012201c0075b4 */ /* 0x0005e20008211000 */
[----:B------:R-:W-:Y:S01]  /*1bc0*/  UMOV UR10, UR34 ;  /* 0x00000022000a7c82 */ /* 0x000fe20008000000 */
[----:B------:R-:W-:Y:S01]  /*1bd0*/  UMOV UR12, UR36 ;  /* 0x00000024000c7c82 */ /* 0x000fe20008000000 */
[----:B------:R-:W-:Y:S01]  /*1be0*/  UMOV UR9, UR33 ;  /* 0x0000002100097c82 */ /* 0x000fe20008000000 */
[----:B------:R-:W-:Y:S01]  /*1bf0*/  UMOV UR23, UR5 ;  /* 0x0000000500177c82 */ /* 0x000fe20008000000 */
[----:B------:R-:W-:-:S03]  /*1c00*/  UMOV UR17, UR13 ;  /* 0x0000000d00117c82 */ /* 0x000fc60008000000 */
[----:B------:R4:W-:Y:S01]  /*1c10*/  UTMALDG.3D.2CTA [UR8], [UR26], desc[UR18] ;  /* 0x000012081a0075b4 */ /* 0x0009e20008211000 */
[----:B--2---:R-:W-:Y:S01]  /*1c20*/  UIADD3 UR34, UPT, UPT, UR34, 0x40, URZ ;  /* 0x0000004022227890 */ /* 0x004fe2000fffe0ff */
[----:B------:R-:W-:Y:S11]  /*1c30*/  BRA.U UP2, `(.L_x_31) ;  /* 0xfffffffd024c7547 */ /* 0x000ff6000b83ffff */
.L_x_25:
[----:B----4-:R-:W-:Y:S01]  /*1c40*/  ULEA UR8, UR13, UR4, 0x3 ;  /* 0x000000040d087291 */ /* 0x010fe2000f8e18ff */
[----:B-1----:R-:W-:Y:S01]  /*1c50*/  SHF.L.U32 R2, R15, 0x1f, RZ ;  /* 0x0000001f0f027819 */ /* 0x002fe200000006ff */
[----:B------:R-:W-:Y:S01]  /*1c60*/  @!P1 SYNCS.ARRIVE.TRANS64.A1T0 RZ, [UR4+0x68], RZ ;  /* 0x000068ffffff99a7 */ /* 0x000fe20008100004 */
[----:B------:R-:W-:-:S06]  /*1c70*/  UISETP.GT.AND UP0, UPT, UR22, UR21, UPT ;  /* 0x000000151600728c */ /* 0x000fcc000bf04270 */
[----:B--2---:R1:W2:Y:S03]  /*1c80*/  SYNCS.PHASECHK.TRANS64.TRYWAIT P0, [UR8+0x28], R2 ;  /* 0x00002802ff0075a7 */ /* 0x0042a60008001108 */
[----:B------:R-:W-:Y:S05]  /*1c90*/  BRA.U !UP0, `(.L_x_32) ;  /* 0x0000000108c07547 */ /* 0x000fea000b800000 */
[----:B------:R-:W-:Y:S01]  /*1ca0*/  UIADD3 UR26, UPT, UPT, UR14, UR23, URZ ;  /* 0x000000170e1a7290 */ /* 0x000fe2000fffe0ff */
[----:B------:R-:W-:-:S11]  /*1cb0*/  UMOV UR27, UR13 ;  /* 0x0000000d001b7c82 */ /* 0x000fd60008000000 */
.L_x_38:
[----:B------:R-:W-:Y:S01]  /*1cc0*/  ULEA UR17, UR27, UR4, 0x3 ;  /* 0x000000041b117291 */ /* 0x000fe2000f8e18ff */
[----:B--2---:R-:W-:Y:S01]  /*1cd0*/  @P5 MOV R3, 0x3000 ;  /* 0x0000300000035802 */ /* 0x004fe20000000f00 */
[----:B-12---:R-:W-:Y:S10]  /*1ce0*/  @P0 BRA `(.L_x_33) ;  /* 0x00000000000c0947 */ /* 0x006ff40003800000 */
[----:B------:R-:W-:-:S04]  /*1cf0*/  SHF.L.U32 R5, R15, 0x1f, RZ ;  /* 0x0000001f0f057819 */ /* 0x000fc800000006ff */
[----:B------:R-:W2:Y:S02]  /*1d00*/  SYNCS.PHASECHK.TRANS64.TRYWAIT P0, [UR17+0x28], R5 ;  /* 0x00002805ff0075a7 */ /* 0x000ea40008001111 */
[----:B--2---:R-:W-:Y:S05]  /*1d10*/  @!P0 BRA `(.L_x_34) ;  /* 0x0000004800f88947 */ /* 0x004fea0003800000 */
.L_x_33:
[----:B------:R2:W-:Y:S01]  /*1d20*/  @P5 SYNCS.ARRIVE.TRANS64 RZ, [UR17], R3 ;  /* 0x00000003ffff59a7 */ /* 0x0005e20008000011 */
[----:B------:R-:W-:-:S04]  /*1d30*/  ULOP3.LUT UR8, UR7, 0x2, URZ, 0xfc, !UPT ;  /* 0x0000000207087892 */ /* 0x000fc8000f8efcff */
[----:B------:R-:W-:-:S09]  /*1d40*/  UISETP.NE.AND UP0, UPT, UR8, 0x2, UPT ;  /* 0x000000020800788c */ /* 0x000fd2000bf05270 */
[----:B------:R-:W-:Y:S05]  /*1d50*/  BRA.U UP0, `(.L_x_35) ;  /* 0x0000000100047547 */ /* 0x000fea000b800000 */
[----:B------:R-:W-:Y:S05]  /*1d60*/  BPT.TRAP 0x1 ;  /* 0x000000040000795c */ /* 0x000fea0000300000 */
.L_x_35:
[----:B------:R-:W-:Y:S04]  /*1d70*/  BSSY.RECONVERGENT B0, `(.L_x_36) ;  /* 0x0000003000007945 */ /* 0x000fe80003800200 */
[----:B------:R-:W-:Y:S05]  /*1d80*/  @!P4 BRA `(.L_x_37) ;  /* 0x000000000004c947 */ /* 0x000fea0003800000 */
[----:B------:R-:W-:Y:S05]  /*1d90*/  BPT.TRAP 0x1 ;  /* 0x000000040000795c */ /* 0x000fea0000300000 */
.L_x_37:
[----:B------:R-:W-:Y:S05]  /*1da0*/  BSYNC.RECONVERGENT B0 ;  /* 0x0000000000007941 */ /* 0x000fea0003800200 */
.L_x_36:
        /* <DEDUP_REMOVED lines=9> */
[----:B------:R-:W-:Y:S02]  /*1e40*/  USHF.L.U32 UR18, UR23, 0x6, URZ ;  /* 0x0000000617127899 */ /* 0x000fe400080006ff */
[----:B------:R-:W-:Y:S01]  /*1e50*/  ULOP3.LUT UR17, UR17, 0xfefffff8, URZ, 0xc0, !UPT ;  /* 0xfefffff811117892 */ /* 0x000fe2000f8ec0ff */
[----:B-1----:R-:W-:Y:S01]  /*1e60*/  SHF.L.U32 R2, R15, 0x1f, RZ ;  /* 0x0000001f0f027819 */ /* 0x002fe200000006ff */
[----:B------:R-:W-:Y:S02]  /*1e70*/  UIADD3 UR16, UPT, UPT, UR16, 0x2400, URZ ;  /* 0x0000240010107890 */ /* 0x000fe4000fffe0ff */
[----:B------:R-:W-:Y:S01]  /*1e80*/  UIADD3.X UR33, UPT, UPT, URZ, UR25, URZ, UP1, !UPT ;  /* 0x00000019ff217290 */ /* 0x000fe20008ffe4ff */
[----:B------:R4:W1:Y:S01]  /*1e90*/  SYNCS.PHASECHK.TRANS64.TRYWAIT P0, [UR8+0x28], R2 ;  /* 0x00002802ff0075a7 */ /* 0x0008620008001108 */
[----:B------:R-:W-:-:S02]  /*1ea0*/  ULEA UR8, UR27, UR4, 0xb ;  /* 0x000000041b087291 */ /* 0x000fc4000f8e58ff */
[----:B------:R-:W-:Y:S02]  /*1eb0*/  UIADD3.X UR31, UPT, UPT, URZ, UR25, URZ, UP0, !UPT ;  /* 0x00000019ff1f7290 */ /* 0x000fe400087fe4ff */
[----:B------:R-:W-:Y:S01]  /*1ec0*/  UIADD3 UR8, UPT, UPT, UR8, 0x7400, URZ ;  /* 0x0000740008087890 */ /* 0x000fe2000fffe0ff */
[----:B------:R-:W-:Y:S01]  /*1ed0*/  UMOV UR28, 0x0 ;  /* 0x00000000001c7882 */ /* 0x000fe20000000000 */
[----:B------:R-:W-:Y:S01]  /*1ee0*/  UMOV UR29, 0x10000000 ;  /* 0x10000000001d7882 */ /* 0x000fe20000000000 */
[----:B------:R-:W-:Y:S01]  /*1ef0*/  UMOV UR19, UR35 ;  /* 0x0000002300137c82 */ /* 0x000fe20008000000 */
[----:B------:R-:W-:Y:S01]  /*1f00*/  UMOV UR20, UR36 ;  /* 0x0000002400147c82 */ /* 0x000fe20008000000 */
[----:B------:R-:W-:Y:S01]  /*1f10*/  UMOV UR12, UR36 ;  /* 0x00000024000c7c82 */ /* 0x000fe20008000000 */
[----:B------:R-:W-:Y:S01]  /*1f20*/  UMOV UR9, UR17 ;  /* 0x0000001100097c82 */ /* 0x000fe20008000000 */
[----:B------:R-:W-:Y:S01]  /*1f30*/  UMOV UR10, UR18 ;  /* 0x00000012000a7c82 */ /* 0x000fe20008000000 */
[----:B------:R4:W-:Y:S01]  /*1f40*/  UTMALDG.3D.2CTA [UR16], [UR32], desc[UR28] ;  /* 0x00001c10200075b4 */ /* 0x0009e20008211000 */
[----:B------:R-:W-:Y:S01]  /*1f50*/  UIADD3 UR23, UPT, UPT, UR23, 0x1, URZ ;  /* 0x0000000117177890 */ /* 0x000fe2000fffe0ff */
[----:B------:R-:W-:-:S03]  /*1f60*/  UMOV UR27, UR13 ;  /* 0x0000000d001b7c82 */ /* 0x000fc60008000000 */
[----:B------:R-:W-:Y:S01]  /*1f70*/  UISETP.NE.AND UP0, UPT, UR23, UR26, UPT ;  /* 0x0000001a1700728c */ /* 0x000fe2000bf05270 */
[----:B------:R4:W-:Y:S08]  /*1f80*/  UTMALDG.3D.2CTA [UR8], [UR30], desc[UR28] ;  /* 0x00001c081e0075b4 */ /* 0x0009f00008211000 */
[----:B----4-:R-:W-:Y:S05]  /*1f90*/  BRA.U UP0, `(.L_x_38) ;  /* 0xfffffffd00487547 */ /* 0x010fea000b83ffff */
.L_x_32:
[C---:B-1----:R-:W-:Y:S01]  /*1fa0*/  LEA R2, R14.reuse, UR4, 0x3 ;  /* 0x000000040e027c11 */ /* 0x042fe2000f8e18ff */
[----:B------:R-:W-:Y:S01]  /*1fb0*/  NOP ;  /* 0x0000000000007918 */ /* 0x000fe20000000000 */
[----:B--2---:R-:W-:Y:S02]  /*1fc0*/  SHF.L.U32 R3, R13, 0x1f, RZ ;  /* 0x0000001f0d037819 */ /* 0x004fe400000006ff */
[----:B------:R-:W-:Y:S02]  /*1fd0*/  LEA R4, R14, UR4, 0x4 ;  /* 0x000000040e047c11 */ /* 0x000fe4000f8e20ff */
[----:B------:R-:W1:Y:S02]  /*1fe0*/  SYNCS.PHASECHK.TRANS64.TRYWAIT P0, [R2+URZ+0x70], R3 ;  /* 0x00007003020075a7 */ /* 0x000e6400080011ff */
[----:B-1----:R-:W-:Y:S05]  /*1ff0*/  @!P0 BRA `(.L_x_39) ;  /* 0x0000004800588947 */ /* 0x002fea0003800000 */
.L_x_117:
[----:B------:R-:W2:Y:S01]  /*2000*/  LDS.128 R4, [R4+0x100] ;  /* 0x0001000004047984 */ /* 0x000ea20000000c00 */
[----:B------:R-:W-:Y:S01]  /*2010*/  ISETP.GE.AND P0, PT, R40, 0x1, PT ;  /* 0x000000012800780c */ /* 0x000fe20003f06270 */
[----:B-1----:R-:W-:Y:S01]  /*2020*/  VIADD R2, R2, 0x80 ;  /* 0x0000008002027836 */ /* 0x002fe20000000000 */
[----:B------:R-:W-:Y:S01]  /*2030*/  @!PT LDS RZ, [RZ] ;  /* 0x00000000fffff984 */ /* 0x000fe20000000800 */
[----:B------:R-:W-:Y:S01]  /*2040*/  @!PT LDS RZ, [RZ] ;  /* 0x00000000fffff984 */ /* 0x000fe20000000800 */
[----:B------:R-:W-:Y:S01]  /*2050*/  @!PT LDS RZ, [RZ] ;  /* 0x00000000fffff984 */ /* 0x000fe20000000800 */
[----:B------:R-:W-:Y:S01]  /*2060*/  @!PT LDS RZ, [RZ] ;  /* 0x00000000fffff984 */ /* 0x000fe20000000800 */
[----:B------:R1:W-:Y:S06]  /*2070*/  MEMBAR.ALL.CTA ;  /* 0x0000000000007992 */ /* 0x0003ec0000008000 */
[----:B-1----:R-:W1:Y:S01]  /*2080*/  FENCE.VIEW.ASYNC.S ;  /* 0x00000000000073c6 */ /* 0x002e620000000000 */
[----:B------:R-:W-:-:S04]  /*2090*/  PRMT R2, RZ, 0x654, R2 ;  /* 0x00000654ff027816 */ /* 0x000fc80000000002 */
[----:B-1----:R1:W-:Y:S01]  /*20a0*/  SYNCS.ARRIVE.TRANS64.RED.A1T0 RZ, [R2+URZ], RZ ;  /* 0x000000ff02ff79a7 */ /* 0x0023e200081004ff */
[----:B--2---:R-:W-:-:S13]  /*20b0*/  LOP3.LUT P2, RZ, R6, 0x1, RZ, 0xc0, !PT ;  /* 0x0000000106ff7812 */ /* 0x004fda000784c0ff */
[----:B------:R-:W-:Y:S01]  /*20c0*/  @P2 SHF.R.U32.HI R3, RZ, 0x10, R5 ;  /* 0x00000010ff032819 */ /* 0x000fe20000011605 */
[----:B------:R-:W-:Y:S01]  /*20d0*/  VOTEU.ANY UP0, P2 ;  /* 0x0000000000ff7886 */ /* 0x000fe20001000100 */
[----:B------:R-:W-:Y:S02]  /*20e0*/  @P2 MOV R11, R4 ;  /* 0x00000004000b2202 */ /* 0x000fe40000000f00 */
[----:B------:R-:W-:Y:S02]  /*20f0*/  @P2 R2UR.BROADCAST UR8, R3 ;  /* 0x00000000030822ca */ /* 0x000fe400008e0000 */
[----:B------:R-:W-:-:S11]  /*2100*/  @P2 LOP3.LUT R8, R5, 0xffff, RZ, 0xc0, !PT ;  /* 0x0000ffff05082812 */ /* 0x000fd600078ec0ff */
[----:B------:R-:W-:Y:S01]  /*2110*/  @UP0 UMOV UR36, UR8 ;  /* 0x0000000800240c82 */ /* 0x000fe20008000000 */
[----:B-1----:R-:W-:Y:S05]  /*2120*/  @!P0 BRA `(.L_x_40) ;  /* 0x0000000000b88947 */ /* 0x002fea0003800000 */
[----:B------:R-:W3:Y:S01]  /*2130*/  LDC.64 R4, c[0x0][0xb18] ;  /* 0x0002c600ff047b82 */ /* 0x000ee20000000a00 */
[----:B------:R-:W-:-:S07]  /*2140*/  ISETP.NE.AND P3, PT, R40, 0x1, PT ;  /* 0x000000012800780c */ /* 0x000fce0003f65270 */
[----:B------:R-:W1:Y:S08]  /*2150*/  LDC.64 R6, c[0x0][0xb10] ;  /* 0x0002c400ff067b82 */ /* 0x000e700000000a00 */
[----:B------:R-:W2:Y:S08]  /*2160*/  LDC R18, c[0x0][0xb20] ;  /* 0x0002c800ff127b82 */ /* 0x000eb00000000800 */
[----:B------:R-:W4:Y:S01]  /*2170*/  LDC R20, c[0x0][0xb0c] ;  /* 0x0002c300ff147b82 */ /* 0x000f220000000800 */
[----:B---3--:R-:W-:Y:S01]  /*2180*/  IMAD.HI.U32 R19, R0, R5, RZ ;  /* 0x0000000500137227 */ /* 0x008fe200078e00ff */
[----:B------:R-:W-:-:S03]  /*2190*/  ISETP.NE.AND P0, PT, R4, 0x1, PT ;  /* 0x000000010400780c */ /* 0x000fc60003f05270 */
[----:B------:R-:W-:-:S03]  /*21a0*/  IMAD.HI.U32 R5, R8, R5, RZ ;  /* 0x0000000508057227 */ /* 0x000fc600078e00ff */
[----:B------:R-:W3:Y:S01]  /*21b0*/  LDC.64 R2, c[0x0][0xb28] ;  /* 0x0002ca00ff027b82 */ /* 0x000ee20000000a00 */
[----:B-1----:R-:W-:-:S04]  /*21c0*/  IMAD.HI.U32 R22, R9, R6, RZ ;  /* 0x0000000609167227 */ /* 0x002fc800078e00ff */
[----:B------:R-:W-:Y:S01]  /*21d0*/  IMAD.HI.U32 R24, R11, R6, RZ ;  /* 0x000000060b187227 */ /* 0x000fe200078e00ff */
[----:B------:R-:W-:Y:S02]  /*21e0*/  SHF.R.U32.HI R22, RZ, R7, R22 ;  /* 0x00000007ff167219 */ /* 0x000fe40000011616 */
[-C--:B--2---:R-:W-:Y:S02]  /*21f0*/  SHF.R.U32.HI R19, RZ, R18.reuse, R19 ;  /* 0x00000012ff137219 */ /* 0x084fe40000011613 */
[----:B------:R-:W-:Y:S02]  /*2200*/  SHF.R.U32.HI R5, RZ, R18, R5 ;  /* 0x00000012ff057219 */ /* 0x000fe40000011605 */
[----:B------:R-:W-:Y:S02]  /*2210*/  SEL R19, R0, R19, !P0 ;  /* 0x0000001300137207 */ /* 0x000fe40004000000 */
[----:B------:R-:W-:Y:S02]  /*2220*/  SHF.R.U32.HI R24, RZ, R7, R24 ;  /* 0x00000007ff187219 */ /* 0x000fe40000011618 */
[----:B----4-:R-:W-:-:S02]  /*2230*/  ISETP.NE.AND P1, PT, R20, 0x1, PT ;  /* 0x000000011400780c */ /* 0x010fc40003f25270 */
[----:B------:R-:W-:Y:S02]  /*2240*/  SEL R5, R8, R5, !P0 ;  /* 0x0000000508057207 */ /* 0x000fe40004000000 */
[----:B------:R-:W-:Y:S02]  /*2250*/  SEL R21, R9, R22, !P1 ;  /* 0x0000001609157207 */ /* 0x000fe40004800000 */
[----:B------:R-:W-:Y:S01]  /*2260*/  SEL R7, R11, R24, !P1 ;  /* 0x000000180b077207 */ /* 0x000fe20004800000 */
[----:B---3--:R-:W-:-:S04]  /*2270*/  IMAD.HI.U32 R22, R19, R2, RZ ;  /* 0x0000000213167227 */ /* 0x008fc800078e00ff */
[----:B------:R-:W-:Y:S01]  /*2280*/  IMAD.HI.U32 R6, R21, R2, RZ ;  /* 0x0000000215067227 */ /* 0x000fe200078e00ff */
[----:B------:R-:W-:-:S04]  /*2290*/  @P3 SHF.R.U32.HI R19, RZ, R3, R22 ;  /* 0x00000003ff133219 */ /* 0x000fc80000011616 */
[----:B------:R-:W-:Y:S01]  /*22a0*/  @P3 SHF.R.U32.HI R21, RZ, R3, R6 ;  /* 0x00000003ff153219 */ /* 0x000fe20000011606 */
[----:B------:R-:W-:-:S04]  /*22b0*/  IMAD R19, R40, R19, RZ ;  /* 0x0000001328137224 */ /* 0x000fc800078e02ff */
[----:B------:R-:W-:Y:S01]  /*22c0*/  IMAD R6, R40, R21, RZ ;  /* 0x0000001528067224 */ /* 0x000fe200078e02ff */
[C---:B------:R-:W-:Y:S02]  /*22d0*/  ISETP.GE.AND P0, PT, R5.reuse, R19, PT ;  /* 0x000000130500720c */ /* 0x040fe40003f06270 */
[----:B------:R-:W-:Y:S02]  /*22e0*/  IADD3 R19, PT, PT, -R5, RZ, RZ ;  /* 0x000000ff05137210 */ /* 0x000fe40007ffe1ff */
[----:B------:R-:W-:Y:S01]  /*22f0*/  ISETP.GE.OR P0, PT, R7, R6, P0 ;  /* 0x000000060700720c */ /* 0x000fe20000706670 */
[----:B------:R-:W-:-:S04]  /*2300*/  IMAD.HI.U32 R6, R5, R2, RZ ;  /* 0x0000000205067227 */ /* 0x000fc800078e00ff */
[----:B------:R-:W-:Y:S01]  /*2310*/  IMAD R8, R4, R19, R8 ;  /* 0x0000001304087224 */ /* 0x000fe200078e0208 */
[----:B------:R-:W-:-:S04]  /*2320*/  SHF.R.U32.HI R6, RZ, R3, R6 ;  /* 0x00000003ff067219 */ /* 0x000fc80000011606 */
[----:B------:R-:W-:-:S03]  /*2330*/  SEL R6, R5, R6, !P3 ;  /* 0x0000000605067207 */ /* 0x000fc60005800000 */
[----:B------:R-:W-:-:S04]  /*2340*/  @!P0 IMAD.HI.U32 R18, R7, R2, RZ ;  /* 0x0000000207128227 */ /* 0x000fc800078e00ff */
[----:B------:R-:W-:Y:S01]  /*2350*/  IMAD.MOV R2, RZ, RZ, -R6 ;  /* 0x000000ffff027224 */ /* 0x000fe200078e0a06 */
[----:B------:R-:W-:-:S03]  /*2360*/  @!P0 SHF.R.U32.HI R18, RZ, R3, R18 ;  /* 0x00000003ff128219 */ /* 0x000fc60000011612 */
[----:B------:R-:W-:Y:S01]  /*2370*/  IMAD R2, R40, R2, R5 ;  /* 0x0000000228027224 */ /* 0x000fe200078e0205 */
        /* <DEDUP_REMOVED lines=9> */
.L_x_40:
[----:B------:R-:W1:Y:S02]  /*2410*/  LDCU UR8, c[0x0][0xb30] ;  /* 0x00016600ff0877ac */ /* 0x000e640008000800 */
[----:B-1----:R-:W-:-:S09]  /*2420*/  UISETP.NE.AND UP0, UPT, UR8, 0x1, UPT ;  /* 0x000000010800788c */ /* 0x002fd2000bf05270 */
[----:B------:R-:W-:Y:S05]  /*2430*/  BRA.U UP0, `(.L_x_41) ;  /* 0x0000000100407547 */ /* 0x000fea000b800000 */
[----:B------:R-:W1:Y:S08]  /*2440*/  LDC.64 R4, c[0x0][0xb10] ;  /* 0x0002c400ff047b82 */ /* 0x000e700000000a00 */
[----:B------:R-:W2:Y:S08]  /*2450*/  LDC.64 R2, c[0x0][0xb18] ;  /* 0x0002c600ff027b82 */ /* 0x000eb00000000a00 */
[----:B------:R-:W4:Y:S08]  /*2460*/  LDC R6, c[0x0][0xb20] ;  /* 0x0002c800ff067b82 */ /* 0x000f300000000800 */
[----:B------:R-:W3:Y:S01]  /*2470*/  LDC R18, c[0x0][0xb0c] ;  /* 0x0002c300ff127b82 */ /* 0x000ee20000000800 */
[----:B-1----:R-:W-:-:S05]  /*2480*/  IMAD.HI.U32 R4, R11, R4, RZ ;  /* 0x000000040b047227 */ /* 0x002fca00078e00ff */
[----:B------:R-:W-:Y:S01]  /*2490*/  SHF.R.U32.HI R4, RZ, R5, R4 ;  /* 0x00000005ff047219 */ /* 0x000fe20000011604 */
[----:B--2---:R-:W-:Y:S01]  /*24a0*/  IMAD.HI.U32 R3, R8, R3, RZ ;  /* 0x0000000308037227 */ /* 0x004fe200078e00ff */
[----:B------:R-:W-:-:S04]  /*24b0*/  ISETP.NE.AND P0, PT, R2, 0x1, PT ;  /* 0x000000010200780c */ /* 0x000fc80003f05270 */
[----:B----4-:R-:W-:-:S04]  /*24c0*/  SHF.R.U32.HI R3, RZ, R6, R3 ;  /* 0x00000006ff037219 */ /* 0x010fc80000011603 */
[----:B------:R-:W-:Y:S02]  /*24d0*/  SEL R3, R8, R3, !P0 ;  /* 0x0000000308037207 */ /* 0x000fe40004000000 */
[----:B---3--:R-:W-:-:S04]  /*24e0*/  ISETP.NE.AND P1, PT, R18, 0x1, PT ;  /* 0x000000011200780c */ /* 0x008fc80003f25270 */
[----:B------:R-:W-:-:S05]  /*24f0*/  SEL R4, R11, R4, !P1 ;  /* 0x000000040b047207 */ /* 0x000fca0004800000 */
[----:B------:R-:W-:Y:S02]  /*2500*/  IMAD.IADD R5, R3, 0x1, -R4 ;  /* 0x0000000103057824 */ /* 0x000fe400078e0a04 */
[----:B------:R-:W-:Y:S02]  /*2510*/  IMAD.IADD R3, R4, 0x1, -R3 ;  /* 0x0000000104037824 */ /* 0x000fe400078e0a03 */
[----:B------:R-:W-:Y:S02]  /*2520*/  IMAD R11, R5, R18, R11 ;  /* 0x00000012050b7224 */ /* 0x000fe400078e020b */
[----:B------:R-:W-:-:S07]  /*2530*/  IMAD R8, R3, R2, R8 ;  /* 0x0000000203087224 */ /* 0x000fce00078e0208 */
.L_x_41:
[----:B------:R-:W-:Y:S01]  /*2540*/  VIADD R14, R14, 0x1 ;  /* 0x000000010e0e7836 */ /* 0x000fe20000000000 */
[----:B------:R-:W-:Y:S01]  /*2550*/  PLOP3.LUT P1, PT, PT, PT, PT, 0x80, 0x8 ;  /* 0x000000000008781c */ /* 0x000fe20003f2f070 */
[----:B------:R-:W-:Y:S02]  /*2560*/  IMAD.IADD R93, R11, 0x1, R92 ;  /* 0x000000010b5d7824 */ /* 0x000fe400078e025c */
[----:B------:R-:W-:Y:S01]  /*2570*/  IMAD.IADD R94, R8, 0x1, R81 ;  /* 0x00000001085e7824 */ /* 0x000fe200078e0251 */
[----:B------:R-:W-:-:S04]  /*2580*/  ISETP.NE.AND P0, PT, R14, 0x2, PT ;  /* 0x000000020e00780c */ /* 0x000fc80003f05270 */
[----:B------:R-:W-:Y:S02]  /*2590*/  SEL R2, RZ, 0x1, P0 ;  /* 0x00000001ff027807 */ /* 0x000fe40000000000 */
[----:B------:R-:W-:Y:S02]  /*25a0*/  SEL R14, R14, RZ, P0 ;  /* 0x000000ff0e0e7207 */ /* 0x000fe40000000000 */
[----:B------:R-:W-:Y:S01]  /*25b0*/  LOP3.LUT R13, R13, R2, RZ, 0x3c, !PT ;  /* 0x000000020d0d7212 */ /* 0x000fe200078e3cff */
[----:B------:R-:W-:Y:S06]  /*25c0*/  @P2 BRA `(.L_x_42) ;  /* 0xfffffff000582947 */ /* 0x000fec000383ffff */
[----:B------:R-:W-:Y:S01]  /*25d0*/  UIADD3 UR4, UPT, UPT, UR4, 0x28, URZ ;  /* 0x0000002804047890 */ /* 0x000fe2000fffe0ff */
[----:B------:R-:W-:-:S03]  /*25e0*/  SHF.L.U32 R3, R15, 0x1f, RZ ;  /* 0x0000001f0f037819 */ /* 0x000fc600000006ff */
[----:B------:R-:W-:-:S09]  /*25f0*/  ULEA UR5, UR13, UR4, 0x3 ;  /* 0x000000040d057291 */ /* 0x000fd2000f8e18ff */
[----:B------:R-:W1:Y:S02]  /*2600*/  SYNCS.PHASECHK.TRANS64.TRYWAIT P0, [UR5], R3 ;  /* 0x00000003ff0075a7 */ /* 0x000e640008001105 */
[----:B-1----:R-:W-:Y:S05]  /*2610*/  @!P0 BRA `(.L_x_43) ;  /* 0x0000004000e48947 */ /* 0x002fea0003800000 */
.L_x_119:
[----:B------:R-:W-:-:S04]  /*2620*/  UIADD3 UR6, UPT, UPT, UR13, 0x1, URZ ;  /* 0x000000010d067890 */ /* 0x000fc8000fffe0ff */
[----:B------:R-:W-:-:S04]  /*2630*/  UISETP.NE.AND UP0, UPT, UR6, 0x5, UPT ;  /* 0x000000050600788c */ /* 0x000fc8000bf05270 */
[----:B------:R-:W-:Y:S02]  /*2640*/  USEL UR7, URZ, 0x1, UP0 ;  /* 0x00000001ff077887 */ /* 0x000fe40008000000 */
[----:B------:R-:W-:-:S04]  /*2650*/  USEL UR6, UR6, URZ, UP0 ;  /* 0x000000ff06067287 */ /* 0x000fc80008000000 */
[----:B------:R-:W-:Y:S01]  /*2660*/  ULEA UR5, UR6, UR4, 0x3 ;  /* 0x0000000406057291 */ /* 0x000fe2000f8e18ff */
[----:B------:R-:W-:-:S04]  /*2670*/  LOP3.LUT R2, R15, UR7, RZ, 0x3c, !PT ;  /* 0x000000070f027c12 */ /* 0x000fc8000f8e3cff */
[----:B-1----:R-:W-:-:S04]  /*2680*/  SHF.L.U32 R3, R2, 0x1f, RZ ;  /* 0x0000001f02037819 */ /* 0x002fc800000006ff */
[----:B------:R-:W1:Y:S02]  /*2690*/  SYNCS.PHASECHK.TRANS64.TRYWAIT P0, [UR5], R3 ;  /* 0x00000003ff0075a7 */ /* 0x000e640008001105 */
[----:B-1----:R-:W-:Y:S05]  /*26a0*/  @!P0 BRA `(.L_x_44) ;  /* 0x0000004000d88947 */ /* 0x002fea0003800000 */
.L_x_121:
        /* <DEDUP_REMOVED lines=9> */
.L_x_123:
        /* <DEDUP_REMOVED lines=9> */
.L_x_125:
[----:B------:R-:W-:-:S04]  /*27d0*/  UIADD3 UR6, UPT, UPT, UR6, 0x1, URZ ;  /* 0x0000000106067890 */ /* 0x000fc8000fffe0ff */
[----:B------:R-:W-:-:S04]  /*27e0*/  UISETP.NE.AND UP0, UPT, UR6, 0x5, UPT ;  /* 0x000000050600788c */ /* 0x000fc8000bf05270 */
[----:B------:R-:W-:Y:S02]  /*27f0*/  USEL UR5, URZ, 0x1, UP0 ;  /* 0x00000001ff057887 */ /* 0x000fe40008000000 */
[----:B------:R-:W-:-:S04]  /*2800*/  USEL UR6, UR6, URZ, UP0 ;  /* 0x000000ff06067287 */ /* 0x000fc80008000000 */
[----:B------:R-:W-:Y:S01]  /*2810*/  ULEA UR6, UR6, UR4, 0x3 ;  /* 0x0000000406067291 */ /* 0x000fe2000f8e18ff */
[----:B-1----:R-:W-:-:S04]  /*2820*/  LOP3.LUT R3, R2, UR5, RZ, 0x3c, !PT ;  /* 0x0000000502037c12 */ /* 0x002fc8000f8e3cff */
[----:B------:R-:W-:Y:S01]  /*2830*/  SHF.L.U32 R3, R3, 0x1f, RZ ;  /* 0x0000001f03037819 */ /* 0x000fe200000006ff */
[----:B---3--:R-:W-:-:S07]  /*2840*/  IMAD.U32 R0, RZ, RZ, UR6 ;  /* 0x00000006ff007e24 */ /* 0x008fce000f8e00ff */
.L_x_47:
[----:B-1----:R1:W2:Y:S02]  /*2850*/  SYNCS.PHASECHK.TRANS64.TRYWAIT P0, [R0+URZ], R3 ;  /* 0x00000003000075a7 */ /* 0x0022a400080011ff */
[----:B--2---:R-:W-:Y:S05]  /*2860*/  @!P0 NANOSLEEP.SYNCS 0x989680 ;  /* 0x009896800000895d */ /* 0x004fea0003900000 */
[----:B------:R-:W2:Y:S02]  /*2870*/  @!P0 SYNCS.PHASECHK.TRANS64 P0, [R0+URZ], R3 ;  /* 0x00000003000085a7 */ /* 0x000ea400080010ff */
[----:B--2---:R-:W-:Y:S05]  /*2880*/  @P0 EXIT ;  /* 0x000000000000094d */ /* 0x004fea0003800000 */
[----:B------:R-:W-:Y:S05]  /*2890*/  BRA `(.L_x_47) ;  /* 0xfffffffc00ec7947 */ /* 0x000fea000383ffff */
.L_x_22:
[----:B------:R-:W-:-:S04]  /*28a0*/  UISETP.NE.AND UP1, UPT, UR37, URZ, UPT ;  /* 0x000000ff2500728c */ /* 0x000fc8000bf25270 */
[----:B------:R-:W-:-:S09]  /*28b0*/  UISETP.NE.OR UP1, UPT, UR10, 0x1, UP1 ;  /* 0x000000010a00788c */ /* 0x000fd20008f25670 */
[----:B------:R-:W-:Y:S05]  /*28c0*/  BRA.U UP1, `(.L_x_48) ;  /* 0x00000005014c7547 */ /* 0x000fea000b800000 */
[----:B------:R-:W-:Y:S01]  /*28d0*/  HFMA2 R11, -RZ, RZ, 0, 0 ;  /* 0x00000000ff0b7431 */ /* 0x000fe200000001ff */
[----:B------:R-:W-:Y:S01]  /*28e0*/  ISETP.GE.U32.AND P2, PT, R10, 0x2, PT ;  /* 0x000000020a00780c */ /* 0x000fe20003f46070 */
[----:B------:R-:W-:Y:S01]  /*28f0*/  IMAD.MOV.U32 R12, RZ, RZ, 0x1 ;  /* 0x00000001ff0c7424 */ /* 0x000fe200078e00ff */
[----:B------:R-:W-:Y:S01]  /*2900*/  CS2R R8, SRZ ;  /* 0x0000000000087805 */ /* 0x000fe2000001ff00 */
[----:B------:R-:W-:Y:S01]  /*2910*/  IMAD.MOV.U32 R3, RZ, RZ, RZ ;  /* 0x000000ffff037224 */ /* 0x000fe200078e00ff */
[----:B------:R-:W-:Y:S01]  /*2920*/  UMOV UR4, 0x400 ;  /* 0x0000040000047882 */ /* 0x000fe20000000000 */
[----:B------:R-:W-:Y:S01]  /*2930*/  UMOV UR6, URZ ;  /* 0x000000ff00067c82 */ /* 0x000fe20008000000 */
[----:B------:R-:W-:-:S12]  /*2940*/  ULEA UR37, UR37, UR4, 0x18 ;  /* 0x0000000425257291 */ /* 0x000fd8000f8ec0ff */
.L_x_52:
[----:B------:R-:W-:Y:S02]  /*2950*/  LEA R0, R3, UR37, 0x3 ;  /* 0x0000002503007c11 */ /* 0x000fe4000f8e18ff */
[----:B------:R-:W-:-:S03]  /*2960*/  SHF.L.U32 R5, R8, 0x1f, RZ ;  /* 0x0000001f08057819 */ /* 0x000fc600000006ff */
[----:B------:R-:W-:Y:S01]  /*2970*/  VIADD R4, R0, 0xe0 ;  /* 0x000000e000047836 */ /* 0x000fe20000000000 */
[----:B------:R-:W1:Y:S02]  /*2980*/  SYNCS.PHASECHK.TRANS64.TRYWAIT P0, [R0+URZ+0xd0], R5 ;  /* 0x0000d005000075a7 */ /* 0x000e6400080011ff */
[----:B-1----:R-:W-:Y:S05]  /*2990*/  @!P0 BRA `(.L_x_49) ;  /* 0x0000004000648947 */ /* 0x002fea0003800000 */
.L_x_126:
[----:B------:R-:W-:Y:S01]  /*29a0*/  ULEA UR5, UR6, UR37, 0x3 ;  /* 0x0000002506057291 */ /* 0x000fe2000f8e18ff */
[----:B------:R-:W-:Y:S01]  /*29b0*/  PRMT R4, RZ, 0x654, R4 ;  /* 0x00000654ff047816 */ /* 0x000fe20000000004 */
[----:B-1----:R-:W-:Y:S01]  /*29c0*/  @!P2 IMAD.MOV.U32 R5, RZ, RZ, 0x10 ;  /* 0x00000010ff05a424 */ /* 0x002fe200078e00ff */
[----:B------:R-:W-:Y:S01]  /*29d0*/  SHF.L.U32 R7, R12, 0x1f, RZ ;  /* 0x0000001f0c077819 */ /* 0x000fe200000006ff */
[----:B------:R-:W-:Y:S01]  /*29e0*/  UIADD3 UR4, UPT, UPT, UR5, 0x70, URZ ;  /* 0x0000007005047890 */ /* 0x000fe2000fffe0ff */
[----:B------:R1:W-:Y:S05]  /*29f0*/  SYNCS.ARRIVE.TRANS64.RED.A1T0 RZ, [R4+URZ], RZ ;  /* 0x000000ff04ff79a7 */ /* 0x0003ea00081004ff */
[----:B------:R-:W-:Y:S01]  /*2a00*/  IMAD.U32 R13, RZ, RZ, UR4 ;  /* 0x00000004ff0d7e24 */ /* 0x000fe2000f8e00ff */
[----:B------:R-:W2:Y:S04]  /*2a10*/  SYNCS.PHASECHK.TRANS64.TRYWAIT P0, [UR5+0x80], R7 ;  /* 0x00008007ff0075a7 */ /* 0x000ea80008001105 */
[----:B------:R-:W-:Y:S01]  /*2a20*/  PRMT R13, R10, 0x654, R13 ;  /* 0x000006540a0d7816 */ /* 0x000fe2000000000d */
[----:B-12---:R-:W-:Y:S06]  /*2a30*/  @!P0 BRA `(.L_x_50) ;  /* 0x0000004000508947 */ /* 0x006fec0003800000 */
.L_x_128:
[----:B------:R-:W-:Y:S01]  /*2a40*/  ULEA UR4, UR6, UR37, 0x4 ;  /* 0x0000002506047291 */ /* 0x000fe2000f8e20ff */
[----:B------:R-:W-:Y:S01]  /*2a50*/  SEL R2, R13, R2, !P2 ;  /* 0x000000020d027207 */ /* 0x000fe20005000000 */
[----:B------:R-:W-:Y:S01]  /*2a60*/  UIADD3 UR5, UPT, UPT, UR5, 0x70, URZ ;  /* 0x0000007005057890 */ /* 0x000fe2000fffe0ff */
[----:B-1----:R-:W-:Y:S01]  /*2a70*/  LEA R0, R11, UR37, 0x3 ;  /* 0x000000250b007c11 */ /* 0x002fe2000f8e18ff */
[----:B------:R-:W-:Y:S01]  /*2a80*/  UIADD3 UR4, UPT, UPT, UR4, 0x100, URZ ;  /* 0x0000010004047890 */ /* 0x000fe2000fffe0ff */
[----:B------:R1:W-:Y:S01]  /*2a90*/  @!P2 SYNCS.ARRIVE.TRANS64.RED RZ, [R2+URZ], R5 ;  /* 0x0000000502ffa9a7 */ /* 0x0003e200080004ff */
[----:B------:R-:W-:Y:S01]  /*2aa0*/  UIADD3 UR6, UPT, UPT, UR6, 0x1, URZ ;  /* 0x0000000106067890 */ /* 0x000fe2000fffe0ff */
[----:B------:R-:W-:-:S03]  /*2ab0*/  VIADD R3, R3, 0x1 ;  /* 0x0000000103037836 */ /* 0x000fc60000000000 */
[----:B------:R-:W-:Y:S02]  /*2ac0*/  UISETP.NE.AND UP0, UPT, UR6, 0x2, UPT ;  /* 0x000000020600788c */ /* 0x000fe4000bf05270 */
[----:B------:R-:W-:Y:S01]  /*2ad0*/  ISETP.NE.AND P0, PT, R3, 0x2, PT ;  /* 0x000000020300780c */ /* 0x000fe20003f05270 */
[----:B------:R-:W-:Y:S06]  /*2ae0*/  UGETNEXTWORKID.BROADCAST [UR4], [UR5] ;  /* 0x00000000040073ca */ /* 0x000fec0008000100 */
[----:B------:R-:W-:Y:S02]  /*2af0*/  USEL UR4, URZ, 0x1, UP0 ;  /* 0x00000001ff047887 */ /* 0x000fe40008000000 */
[----:B------:R-:W-:-:S04]  /*2b00*/  USEL UR6, UR6, URZ, UP0 ;  /* 0x000000ff06067287 */ /* 0x000fc80008000000 */
[----:B------:R-:W-:Y:S02]  /*2b10*/  LOP3.LUT R12, R12, UR4, RZ, 0x3c, !PT ;  /* 0x000000040c0c7c12 */ /* 0x000fe4000f8e3cff */
[----:B-1----:R-:W-:-:S04]  /*2b20*/  SHF.L.U32 R5, R9, 0x1f, RZ ;  /* 0x0000001f09057819 */ /* 0x002fc800000006ff */
[----:B------:R-:W1:Y:S02]  /*2b30*/  SYNCS.PHASECHK.TRANS64.TRYWAIT P1, [R0+URZ+0x70], R5 ;  /* 0x00007005000075a7 */ /* 0x000e6400080211ff */
[----:B-1----:R-:W-:Y:S05]  /*2b40*/  @!P1 BRA `(.L_x_51) ;  /* 0x0000004000249947 */ /* 0x002fea0003800000 */
.L_x_129:
[----:B------:R-:W-:Y:S01]  /*2b50*/  LEA R4, R11, UR37, 0x4 ;  /* 0x000000250b047c11 */ /* 0x000fe2000f8e20ff */
[----:B-1----:R-:W-:Y:S01]  /*2b60*/  VIADD R0, R0, 0x80 ;  /* 0x0000008000007836 */ /* 0x002fe20000000000 */
[----:B------:R-:W-:Y:S01]  /*2b70*/  SEL R3, R3, RZ, P0 ;  /* 0x000000ff03037207 */ /* 0x000fe20000000000 */
[----:B------:R-:W-:-:S03]  /*2b80*/  VIADD R11, R11, 0x1 ;  /* 0x000000010b0b7836 */ /* 0x000fc60000000000 */
[----:B------:R-:W1:Y:S01]  /*2b90*/  LDS.128 R4, [R4+0x100] ;  /* 0x0001000004047984 */ /* 0x000e620000000c00 */
[----:B------:R-:W-:Y:S02]  /*2ba0*/  PRMT R0, RZ, 0x654, R0 ;  /* 0x00000654ff007816 */ /* 0x000fe40000000000 */
[C---:B------:R-:W-:Y:S01]  /*2bb0*/  ISETP.NE.AND P1, PT, R11.reuse, 0x2, PT ;  /* 0x000000020b00780c */ /* 0x040fe20003f25270 */
[----:B------:R-:W-:Y:S01]  /*2bc0*/  @!PT LDS RZ, [RZ] ;  /* 0x00000000fffff984 */ /* 0x000fe20000000800 */
[----:B------:R-:W-:Y:S01]  /*2bd0*/  @!PT LDS RZ, [RZ] ;  /* 0x00000000fffff984 */ /* 0x000fe20000000800 */
[----:B------:R-:W-:Y:S01]  /*2be0*/  @!PT LDS RZ, [RZ] ;  /* 0x00000000fffff984 */ /* 0x000fe20000000800 */
[----:B------:R-:W-:Y:S01]  /*2bf0*/  @!PT LDS RZ, [RZ] ;  /* 0x00000000fffff984 */ /* 0x000fe20000000800 */
[----:B------:R2:W-:Y:S06]  /*2c00*/  MEMBAR.ALL.CTA ;  /* 0x0000000000007992 */ /* 0x0005ec0000008000 */
[----:B--2---:R-:W2:Y:S01]  /*2c10*/  FENCE.VIEW.ASYNC.S ;  /* 0x00000000000073c6 */ /* 0x004ea20000000000 */
[----:B------:R-:W-:Y:S01]  /*2c20*/  SEL R11, R11, RZ, P1 ;  /* 0x000000ff0b0b7207 */ /* 0x000fe20000800000 */
[----:B--2---:R2:W-:Y:S01]  /*2c30*/  SYNCS.ARRIVE.TRANS64.RED.A1T0 RZ, [R0+URZ], RZ ;  /* 0x000000ff00ff79a7 */ /* 0x0045e200081004ff */
[----:B-1----:R-:W-:-:S02]  /*2c40*/  LOP3.LUT P3, RZ, R6, 0x1, RZ, 0xc0, !PT ;  /* 0x0000000106ff7812 */ /* 0x002fc4000786c0ff */
[----:B------:R-:W-:-:S04]  /*2c50*/  SEL R5, RZ, 0x1, P0 ;  /* 0x00000001ff057807 */ /* 0x000fc80000000000 */
[----:B------:R-:W-:Y:S02]  /*2c60*/  LOP3.LUT R8, R8, R5, RZ, 0x3c, !PT ;  /* 0x0000000508087212 */ /* 0x000fe400078e3cff */
[----:B--2---:R-:W-:-:S04]  /*2c70*/  SEL R0, RZ, 0x1, P1 ;  /* 0x00000001ff007807 */ /* 0x004fc80000800000 */
[----:B------:R-:W-:Y:S01]  /*2c80*/  LOP3.LUT R9, R9, R0, RZ, 0x3c, !PT ;  /* 0x0000000009097212 */ /* 0x000fe200078e3cff */
[----:B------:R-:W-:Y:S06]  /*2c90*/  @P3 BRA `(.L_x_52) ;  /* 0xfffffffc002c3947 */ /* 0x000fec000383ffff */
[----:B------:R-:W-:Y:S01]  /*2ca0*/  ULEA UR5, UR6, UR37, 0x3 ;  /* 0x0000002506057291 */ /* 0x000fe2000f8e18ff */
[----:B------:R-:W-:-:S08]  /*2cb0*/  SHF.L.U32 R3, R12, 0x1f, RZ ;  /* 0x0000001f0c037819 */ /* 0x000fd000000006ff */
[----:B------:R-:W1:Y:S02]  /*2cc0*/  SYNCS.PHASECHK.TRANS64 P0, [UR5+0x80], R3 ;  /* 0x00008003ff0075a7 */ /* 0x000e640008001005 */
[----:B-1----:R-:W-:Y:S05]  /*2cd0*/  @P0 BRA `(.L_x_53) ;  /* 0x0000000000080947 */ /* 0x002fea0003800000 */
[----:B------:R-:W1:Y:S02]  /*2ce0*/  SYNCS.PHASECHK.TRANS64.TRYWAIT P0, [UR5+0x80], R3 ;  /* 0x00008003ff0075a7 */ /* 0x000e640008001105 */
[----:B-1----:R-:W-:Y:S05]  /*2cf0*/  @!P0 BRA `(.L_x_54) ;  /* 0x0000003c00cc8947 */ /* 0x002fea0003800000 */
.L_x_53:
[----:B------:R-:W-:-:S04]  /*2d00*/  UIADD3 UR4, UPT, UPT, UR6, 0x1, URZ ;  /* 0x0000000106047890 */ /* 0x000fc8000fffe0ff */
[----:B------:R-:W-:-:S04]  /*2d10*/  UISETP.NE.AND UP0, UPT, UR4, 0x2, UPT ;  /* 0x000000020400788c */ /* 0x000fc8000bf05270 */
[----:B------:R-:W-:Y:S02]  /*2d20*/  USEL UR7, URZ, 0x1, UP0 ;  /* 0x00000001ff077887 */ /* 0x000fe40008000000 */
[----:B------:R-:W-:-:S04]  /*2d30*/  USEL UR4, UR4, URZ, UP0 ;  /* 0x000000ff04047287 */ /* 0x000fc80008000000 */
[----:B------:R-:W-:Y:S01]  /*2d40*/  ULEA UR4, UR4, UR37, 0x3 ;  /* 0x0000002504047291 */ /* 0x000fe2000f8e18ff */
[----:B-1----:R-:W-:-:S04]  /*2d50*/  LOP3.LUT R3, R12, UR7, RZ, 0x3c, !PT ;  /* 0x000000070c037c12 */ /* 0x002fc8000f8e3cff */
[----:B------:R-:W-:-:S04]  /*2d60*/  SHF.L.U32 R0, R3, 0x1f, RZ ;  /* 0x0000001f03007819 */ /* 0x000fc800000006ff */
[----:B------:R-:W1:Y:S02]  /*2d70*/  SYNCS.PHASECHK.TRANS64 P0, [UR4+0x80], R0 ;  /* 0x00008000ff0075a7 */ /* 0x000e640008001004 */
[----:B-1----:R-:W-:Y:S05]  /*2d80*/  @P0 EXIT ;  /* 0x000000000000094d */ /* 0x002fea0003800000 */
[----:B------:R-:W-:Y:S02]  /*2d90*/  SHF.L.U32 R3, R3, 0x1f, RZ ;  /* 0x0000001f03037819 */ /* 0x000fe400000006ff */
[----:B------:R-:W-:-:S07]  /*2da0*/  MOV R0, UR4 ;  /* 0x0000000400007c02 */ /* 0x000fce0008000f00 */
.L_x_55:
[----:B-1----:R1:W2:Y:S02]  /*2db0*/  SYNCS.PHASECHK.TRANS64.TRYWAIT P0, [R0+URZ+0x80], R3 ;  /* 0x00008003000075a7 */ /* 0x0022a400080011ff */
[----:B--2---:R-:W-:Y:S05]  /*2dc0*/  @!P0 NANOSLEEP.SYNCS 0x989680 ;  /* 0x009896800000895d */ /* 0x004fea0003900000 */
[----:B------:R-:W2:Y:S02]  /*2dd0*/  @!P0 SYNCS.PHASECHK.TRANS64 P0, [R0+URZ+0x80], R3 ;  /* 0x00008003000085a7 */ /* 0x000ea400080010ff */
[----:B--2---:R-:W-:Y:S05]  /*2de0*/  @P0 EXIT ;  /* 0x000000000000094d */ /* 0x004fea0003800000 */
[----:B------:R-:W-:Y:S05]  /*2df0*/  BRA `(.L_x_55) ;  /* 0xfffffffc00ec7947 */ /* 0x000fea000383ffff */
.L_x_48:
[----:B------:R-:W-:Y:S05]  /*2e00*/  BRA.U UP4, `(.L_x_56) ;  /* 0x0000001104a07547 */ /* 0x000fea000b800000 */
[----:B------:R-:W-:Y:S01]  /*2e10*/  UMOV UR6, 0x40 ;  /* 0x0000004000067882 */ /* 0x000fe20000000000 */
[----:B------:R-:W-:Y:S01]  /*2e20*/  NOP ;  /* 0x0000000000007918 */ /* 0x000fe20000000000 */
[----:B------:R-:W-:Y:S01]  /*2e30*/  ULEA UR6, UR37, UR6, 0x18 ;  /* 0x0000000625067291 */ /* 0x000fe2000f8ec0ff */
[----:B------:R-:W-:Y:S02]  /*2e40*/  UMOV UR7, 0x400 ;  /* 0x0000040000077882 */ /* 0x000fe40000000000 */
[----:B------:R-:W-:-:S06]  /*2e50*/  ULEA UR37, UR37, UR7, 0x18 ;  /* 0x0000000725257291 */ /* 0x000fcc000f8ec0ff */
[----:B------:R-:W1:Y:S02]  /*2e60*/  LDS.U8 R2, [UR6+0x1c] ;  /* 0x00001c06ff027984 */ /* 0x000e640008000000 */
[----:B-1----:R-:W-:-:S13]  /*2e70*/  ISETP.NE.AND P0, PT, R2, RZ, PT ;  /* 0x000000ff0200720c */ /* 0x002fda0003f05270 */
[----:B------:R-:W-:Y:S05]  /*2e80*/  @P0 BRA `(.L_x_57) ;  /* 0x0000000400080947 */ /* 0x000fea0003800000 */
[----:B------:R-:W-:Y:S02]  /*2e90*/  UISETP.NE.U32.AND UP0, UPT, UR5, 0x1, UPT ;  /* 0x000000010500788c */ /* 0x000fe4000bf05070 */
[----:B------:R-:W-:-:S07]  /*2ea0*/  UIADD3 UR8, UPT, UPT, UR6, 0x8, URZ ;  /* 0x0000000806087890 */ /* 0x000fce000fffe0ff */
[----:B------:R-:W-:Y:S05]  /*2eb0*/  BRA.U !UP0, `(.L_x_58) ;  /* 0x00000001089c7547 */ /* 0x000fea000b800000 */
[----:B------:R-:W-:Y:S01]  /*2ec0*/  ELECT P0, URZ, PT ;  /* 0x0000000000ff782f */ /* 0x000fe20003800000 */
[----:B------:R-:W-:-:S12]  /*2ed0*/  BSSY B0, `(.L_x_58) ;  /* 0x0000025000007945 */ /* 0x000fd80003800000 */
[----:B------:R-:W-:Y:S05]  /*2ee0*/  @!P0 BRA `(.L_x_59) ;  /* 0x00000000008c8947 */ /* 0x000fea0003800000 */
[----:B------:R-:W-:-:S05]  /*2ef0*/  UMOV UR7, 0x10 ;  /* 0x0000001000077882 */ /* 0x000fca0000000000 */
[----:B------:R-:W-:Y:S04]  /*2f00*/  DEPBAR.LE SB1, 0x36 ;  /* 0x00009d800000791a */ /* 0x000fe80000000000 */
[----:B------:R-:W1:Y:S02]  /*2f10*/  UTCATOMSWS.2CTA.FIND_AND_SET.ALIGN UP1, UR7, UR7 ;  /* 0x00000007000775e3 */ /* 0x000e640008220800 */
[----:B-1----:R-:W-:Y:S01]  /*2f20*/  MOV R11, UR7 ;  /* 0x00000007000b7c02 */ /* 0x002fe20008000f00 */
[----:B------:R-:W-:Y:S06]  /*2f30*/  BRA.U UP1, `(.L_x_60) ;  /* 0x0000000101187547 */ /* 0x000fec000b800000 */
.L_x_61:
[----:B------:R-:W-:Y:S05]  /*2f40*/  NANOSLEEP 0x64 ;  /* 0x000000640000795d */ /* 0x000fea0003800000 */
[----:B------:R-:W-:-:S05]  /*2f50*/  UMOV UR7, 0x10 ;  /* 0x0000001000077882 */ /* 0x000fca0000000000 */
[----:B------:R-:W-:Y:S04]  /*2f60*/  DEPBAR.LE SB1, 0x36 ;  /* 0x00009d800000791a */ /* 0x000fe80000000000 */
[----:B------:R-:W1:Y:S02]  /*2f70*/  UTCATOMSWS.2CTA.FIND_AND_SET.ALIGN UP1, UR7, UR7 ;  /* 0x00000007000775e3 */ /* 0x000e640008220800 */
[----:B-1----:R-:W-:Y:S01]  /*2f80*/  MOV R11, UR7 ;  /* 0x00000007000b7c02 */ /* 0x002fe20008000f00 */
[----:B------:R-:W-:Y:S05]  /*2f90*/  BRA.U !UP1, `(.L_x_61) ;  /* 0xfffffffd09e87547 */ /* 0x000fea000b83ffff */
.L_x_60:
[----:B------:R-:W1:Y:S01]  /*2fa0*/  LDS R5, [UR6+0x10] ;  /* 0x00001006ff057984 */ /* 0x000e620008000800 */
[----:B------:R-:W-:Y:S01]  /*2fb0*/  IMAD.U32 R3, RZ, RZ, UR37 ;  /* 0x00000025ff037e24 */ /* 0x000fe2000f8e00ff */
[----:B------:R-:W-:-:S03]  /*2fc0*/  MOV R2, UR4 ;  /* 0x0000000400027c02 */ /* 0x000fc60008000f00 */
[----:B------:R-:W-:Y:S01]  /*2fd0*/  VIADD R3, R3, 0x120 ;  /* 0x0000012003037836 */ /* 0x000fe20000000000 */
[----:B-1----:R-:W-:-:S04]  /*2fe0*/  SHF.L.U32 R5, R5, 0x1f, RZ ;  /* 0x0000001f05057819 */ /* 0x002fc800000006ff */
[----:B------:R-:W1:Y:S02]  /*2ff0*/  SYNCS.PHASECHK.TRANS64.TRYWAIT P0, [UR6+0x8], R5 ;  /* 0x00000805ff0075a7 */ /* 0x000e640008001106 */
[----:B-1----:R-:W-:Y:S05]  /*3000*/  @P0 BRA `(.L_x_62) ;  /* 0x0000000000080947 */ /* 0x002fea0003800000 */
[----:B------:R-:W1:Y:S02]  /*3010*/  SYNCS.PHASECHK.TRANS64.TRYWAIT P0, [UR6+0x8], R5 ;  /* 0x00000805ff0075a7 */ /* 0x000e640008001106 */
[----:B-1----:R-:W-:Y:S05]  /*3020*/  @!P0 BRA `(.L_x_63) ;  /* 0x0000003c00188947 */ /* 0x002fea0003800000 */
.L_x_62:
[----:B-1----:R-:W-:Y:S01]  /*3030*/  HFMA2 R4, -RZ, RZ, 0, 5.9604644775390625e-08 ;  /* 0x00000001ff047431 */ /* 0x002fe200000001ff */
[----:B------:R-:W-:Y:S01]  /*3040*/  UPRMT UR7, UR4, 0x654, UR8 ;  /* 0x0000065404077896 */ /* 0x000fe20008000008 */
[----:B------:R-:W-:Y:S01]  /*3050*/  IMAD.MOV.U32 R6, RZ, RZ, 0xffff ;  /* 0x0000ffffff067424 */ /* 0x000fe200078e00ff */
[----:B------:R-:W-:Y:S01]  /*3060*/  PRMT R2, R2, 0x654, R3 ;  /* 0x0000065402027816 */ /* 0x000fe20000000003 */
[----:B------:R-:W-:Y:S02]  /*3070*/  IMAD.MOV.U32 R5, RZ, RZ, 0x4 ;  /* 0x00000004ff057424 */ /* 0x000fe400078e00ff */
[----:B------:R-:W-:Y:S01]  /*3080*/  IMAD.SHL.U32 R9, R11, 0x20, RZ ;  /* 0x000000200b097824 */ /* 0x000fe200078e00ff */
[----:B------:R-:W-:Y:S02]  /*3090*/  MOV R3, UR7 ;  /* 0x0000000700037c02 */ /* 0x000fe40008000f00 */
[-C--:B------:R-:W-:Y:S01]  /*30a0*/  SHF.L.U32 R7, R6, R11.reuse, RZ ;  /* 0x0000000b06077219 */ /* 0x080fe200000006ff */
[----:B------:R1:W-:Y:S01]  /*30b0*/  SYNCS.ARRIVE.TRANS64.RED RZ, [UR7], R5 ;  /* 0x00000005ffff79a7 */ /* 0x0003e20008000407 */
[----:B------:R-:W-:Y:S01]  /*30c0*/  SHF.L.U32 R6, R4, R11, RZ ;  /* 0x0000000b04067219 */ /* 0x000fe200000006ff */
[----:B------:R1:W-:Y:S04]  /*30d0*/  STS [UR37+0x120], R9 ;  /* 0x00012009ff007988 */ /* 0x0003e80008000825 */
[----:B------:R1:W-:Y:S04]  /*30e0*/  STAS [R2.64], R11 ;  /* 0x0000000b02007dbd */ /* 0x0003e8000c0008ff */
[----:B------:R1:W-:Y:S04]  /*30f0*/  ATOMS.OR RZ, [UR6+0x14], R7 ;  /* 0x00001407ffff798c */ /* 0x0003e8000b000006 */
[----:B------:R1:W-:Y:S04]  /*3100*/  ATOMS.OR RZ, [UR6+0x18], R6 ;  /* 0x00001806ffff798c */ /* 0x0003e8000b000006 */
[----:B------:R1:W-:Y:S02]  /*3110*/  ATOMS.XOR RZ, [UR6+0x10], R4 ;  /* 0x00001004ffff798c */ /* 0x0003e4000b800006 */
.L_x_59:
[----:B------:R-:W-:Y:S05]  /*3120*/  BSYNC B0 ;  /* 0x0000000000007941 */ /* 0x000fea0003800000 */
.L_x_58:
[----:B------:R-:W-:Y:S05]  /*3130*/  BRA.U UP0, `(.L_x_64) ;  /* 0x00000001006c7547 */ /* 0x000fea000b800000 */
[----:B------:R-:W-:-:S03]  /*3140*/  UMOV UR7, 0xffffffff ;  /* 0xffffffff00077882 */ /* 0x000fc60000000000 */
[----:B------:R-:W-:Y:S05]  /*3150*/  BRA.DIV UR7, `(.L_x_65) ;  /* 0x0000003a07e47947 */ /* 0x000fea000b800000 */
[----:B------:R-:W-:-:S13]  /*3160*/  ELECT P6, URZ, PT ;  /* 0x0000000000ff782f */ /* 0x000fda00038c0000 */
.L_x_133:
[----:B------:R-:W-:Y:S05]  /*3170*/  @!P6 BRA `(.L_x_64) ;  /* 0x00000000005ce947 */ /* 0x000fea0003800000 */
[----:B-1----:R-:W1:Y:S02]  /*3180*/  LDS R3, [UR6+0x10] ;  /* 0x00001006ff037984 */ /* 0x002e640008000800 */
[----:B-1----:R-:W-:-:S04]  /*3190*/  SHF.L.U32 R3, R3, 0x1f, RZ ;  /* 0x0000001f03037819 */ /* 0x002fc800000006ff */
[----:B------:R-:W1:Y:S02]  /*31a0*/  SYNCS.PHASECHK.TRANS64.TRYWAIT P0, [UR6+0x8], R3 ;  /* 0x00000803ff0075a7 */ /* 0x000e640008001106 */
[----:B-1----:R-:W-:Y:S05]  /*31b0*/  @P0 BRA `(.L_x_66) ;  /* 0x0000000000080947 */ /* 0x002fea0003800000 */
[----:B------:R-:W1:Y:S02]  /*31c0*/  SYNCS.PHASECHK.TRANS64.TRYWAIT P0, [UR6+0x8], R3 ;  /* 0x00000803ff0075a7 */ /* 0x000e640008001106 */
[----:B-1----:R-:W-:Y:S05]  /*31d0*/  @!P0 BRA `(.L_x_67) ;  /* 0x0000003800e48947 */ /* 0x002fea0003800000 */
.L_x_66:
[----:B------:R-:W2:Y:S01]  /*31e0*/  LDS R5, [UR37+0x120] ;  /* 0x00012025ff057984 */ /* 0x000ea20008000800 */
[----:B-1----:R-:W-:Y:S02]  /*31f0*/  HFMA2 R2, -RZ, RZ, 0, 5.9604644775390625e-08 ;  /* 0x00000001ff027431 */ /* 0x002fe400000001ff */
[----:B------:R-:W-:Y:S01]  /*3200*/  IMAD.MOV.U32 R3, RZ, RZ, 0xffff ;  /* 0x0000ffffff037424 */ /* 0x000fe200078e00ff */
[----:B------:R-:W-:Y:S01]  /*3210*/  UPRMT UR7, UR4, 0x654, UR8 ;  /* 0x0000065404077896 */ /* 0x000fe20008000008 */
[----:B--2---:R-:W-:-:S03]  /*3220*/  IMAD.SHL.U32 R4, R5, 0x20, RZ ;  /* 0x0000002005047824 */ /* 0x004fc600078e00ff */
[-C--:B------:R-:W-:Y:S02]  /*3230*/  SHF.L.U32 R3, R3, R5.reuse, RZ ;  /* 0x0000000503037219 */ /* 0x080fe400000006ff */
[----:B------:R-:W-:Y:S01]  /*3240*/  SHF.L.U32 R5, R2, R5, RZ ;  /* 0x0000000502057219 */ /* 0x000fe200000006ff */
[----:B------:R2:W-:Y:S04]  /*3250*/  STS [UR37+0x120], R4 ;  /* 0x00012004ff007988 */ /* 0x0005e80008000825 */
[----:B------:R2:W-:Y:S04]  /*3260*/  ATOMS.OR RZ, [UR6+0x14], R3 ;  /* 0x00001403ffff798c */ /* 0x0005e8000b000006 */
[----:B------:R2:W-:Y:S01]  /*3270*/  ATOMS.OR RZ, [UR6+0x18], R5 ;  /* 0x00001805ffff798c */ /* 0x0005e2000b000006 */
[----:B------:R-:W-:Y:S03]  /*3280*/  SYNCS.ARRIVE.TRANS64.RED.A1T0 RZ, [UR7], RZ ;  /* 0x000000ffffff79a7 */ /* 0x000fe60008100407 */
[----:B------:R2:W-:Y:S01]  /*3290*/  ATOMS.XOR RZ, [UR6+0x10], R2 ;  /* 0x00001002ffff798c */ /* 0x0005e2000b800006 */
[----:B------:R-:W-:Y:S05]  /*32a0*/  BRA `(.L_x_64) ;  /* 0x0000000000107947 */ /* 0x000fea0003800000 */
.L_x_57:
[----:B------:R-:W-:-:S05]  /*32b0*/  MOV R2, 0xffffffff ;  /* 0xffffffff00027802 */ /* 0x000fca0000000f00 */
[----:B------:R1:W-:Y:S02]  /*32c0*/  STS [UR37+0x120], R2 ;  /* 0x00012002ff007988 */ /* 0x0003e40008000825 */
[----:B-1----:R-:W-:Y:S02]  /*32d0*/  MOV R2, 0x32f0 ;  /* 0x000032f000027802 */ /* 0x002fe40000000f00 */
[----:B-----5:R-:W-:Y:S05]  /*32e0*/  CALL.REL.NOINC `($__internal_1_$__cuda_sm10x_tcgen05_guardrail_trap_phase_invalid_during_alloc) ;  /* 0x0000003c00ec7944 */ /* 0x020fea0003c00000 */
.L_x_64:
[----:B------:R-:W-:Y:S05]  /*32f0*/  WARPSYNC.ALL ;  /* 0x0000000000007948 */ /* 0x000fea0003800000 */
[----:B------:R-:W3:Y:S01]  /*3300*/  S2UR UR8, SR_CgaCtaId ;  /* 0x00000000000879c3 */ /* 0x000ee20000008800 */
[----:B------:R-:W-:Y:S01]  /*3310*/  UMOV UR6, 0x400 ;  /* 0x0000040000067882 */ /* 0x000fe20000000000 */
[----:B------:R-:W-:-:S06]  /*3320*/  NOP ;  /* 0x0000000000007918 */ /* 0x000fcc0000000000 */
[----:B------:R-:W-:Y:S06]  /*3330*/  BAR.ARV 0x6, 0xa0 ;  /* 0x0182800000007b1d */ /* 0x000fec0000002000 */
[----:B------:R-:W-:Y:S01]  /*3340*/  LOP3.LUT R0, R0, 0xffff, RZ, 0xc0, !PT ;  /* 0x0000ffff00007812 */ /* 0x000fe200078ec0ff */
[----:B-1----:R-:W-:Y:S01]  /*3350*/  IMAD.MOV.U32 R9, RZ, RZ, 0x1 ;  /* 0x00000001ff097424 */ /* 0x002fe200078e00ff */
[----:B------:R-:W-:Y:S01]  /*3360*/  LOP3.LUT R8, R8, 0xffff, RZ, 0xc0, !PT ;  /* 0x0000ffff08087812 */ /* 0x000fe200078ec0ff */
[----:B------:R-:W-:Y:S01]  /*3370*/  UMOV UR22, URZ ;  /* 0x000000ff00167c82 */ /* 0x000fe20008000000 */
[----:B------:R-:W-:Y:S01]  /*3380*/  R2UR UR12, R0 ;  /* 0x00000000000c72ca */ /* 0x000fe200000e0000 */
[----:B------:R-:W-:Y:S01]  /*3390*/  UMOV UR21, URZ ;  /* 0x000000ff00157c82 */ /* 0x000fe20008000000 */
[----:B------:R-:W-:Y:S01]  /*33a0*/  R2UR UR13, R8 ;  /* 0x00000000080d72ca */ /* 0x000fe200000e0000 */
[----:B------:R-:W-:Y:S01]  /*33b0*/  IMAD.MOV.U32 R8, RZ, RZ, RZ ;  /* 0x000000ffff087224 */ /* 0x000fe200078e00ff */
[----:B------:R-:W-:Y:S01]  /*33c0*/  UMOV UR20, URZ ;  /* 0x000000ff00147c82 */ /* 0x000fe20008000000 */
[----:B------:R-:W-:-:S02]  /*33d0*/  UISETP.NE.AND UP2, UPT, UR5, URZ, UPT ;  /* 0x000000ff0500728c */ /* 0x000fc4000bf45270 */
[----:B---3--:R-:W-:Y:S01]  /*33e0*/  ULEA UR8, UR8, UR6, 0x18 ;  /* 0x0000000608087291 */ /* 0x008fe2000f8ec0ff */
[----:B------:R-:W1:Y:S03]  /*33f0*/  LDCU UR6, c[0x0][0x38c] ;  /* 0x00007180ff0677ac */ /* 0x000e660008000800 */
[----:B------:R-:W-:Y:S02]  /*3400*/  UIADD3 UR14, UPT, UPT, UR8, 0x2400, URZ ;  /* 0x00002400080e7890 */ /* 0x000fe4000fffe0ff */
[----:B------:R-:W-:-:S03]  /*3410*/  UIADD3 UR15, UPT, UPT, UR8, 0x7400, URZ ;  /* 0x00007400080f7890 */ /* 0x000fc6000fffe0ff */
[----:B--2---:R-:W2:Y:S01]  /*3420*/  LDS R2, [UR8+0x120] ;  /* 0x00012008ff027984 */ /* 0x004ea20008000800 */
[----:B------:R-:W-:Y:S02]  /*3430*/  USHF.R.U32.HI UR14, URZ, 0x4, UR14 ;  /* 0x00000004ff0e7899 */ /* 0x000fe4000801160e */
[----:B------:R-:W-:Y:S02]  /*3440*/  USHF.R.U32.HI UR15, URZ, 0x4, UR15 ;  /* 0x00000004ff0f7899 */ /* 0x000fe4000801160f */
[----:B------:R-:W-:Y:S02]  /*3450*/  ULOP3.LUT UR14, UR14, 0x3fff, URZ, 0xc0, !UPT ;  /* 0x00003fff0e0e7892 */ /* 0x000fe4000f8ec0ff */
[----:B------:R-:W-:Y:S02]  /*3460*/  ULOP3.LUT UR15, UR15, 0x3fff, URZ, 0xc0, !UPT ;  /* 0x00003fff0f0f7892 */ /* 0x000fe4000f8ec0ff */
[----:B------:R-:W-:Y:S02]  /*3470*/  ULOP3.LUT UR14, UR14, 0x10000, URZ, 0xfc, !UPT ;  /* 0x000100000e0e7892 */ /* 0x000fe4000f8efcff */
[----:B-1----:R-:W-:-:S02]  /*3480*/  UIADD3 UR6, UPT, UPT, UR6, 0x3f, URZ ;  /* 0x0000003f06067890 */ /* 0x002fc4000fffe0ff */
[----:B------:R-:W-:Y:S02]  /*3490*/  ULOP3.LUT UR15, UR15, 0x10000, URZ, 0xfc, !UPT ;  /* 0x000100000f0f7892 */ /* 0x000fe4000f8efcff */
[----:B------:R-:W-:Y:S01]  /*34a0*/  USHF.R.S32.HI UR7, URZ, 0x1f, UR6 ;  /* 0x0000001fff077899 */ /* 0x000fe20008011406 */
[----:B------:R-:W-:Y:S01]  /*34b0*/  UMOV UR28, 0x0 ;  /* 0x00000000001c7882 */ /* 0x000fe20000000000 */
[----:B------:R-:W-:Y:S02]  /*34c0*/  UMOV UR29, 0x8100490 ;  /* 0x08100490001d7882 */ /* 0x000fe40000000000 */
[----:B------:R-:W-:Y:S01]  /*34d0*/  ULEA.HI UR7, UR7, UR6, URZ, 0x6 ;  /* 0x0000000607077291 */ /* 0x000fe2000f8f30ff */
[----:B------:R-:W-:Y:S01]  /*34e0*/  UMOV UR26, 0x0 ;  /* 0x00000000001a7882 */ /* 0x000fe20000000000 */
[----:B------:R-:W-:Y:S02]  /*34f0*/  UMOV UR27, 0x8100490 ;  /* 0x08100490001b7882 */ /* 0x000fe40000000000 */
[----:B------:R-:W-:-:S04]  /*3500*/  USHF.R.S32.HI UR7, URZ, 0x6, UR7 ;  /* 0x00000006ff077899 */ /* 0x000fc80008011407 */
[----:B------:R-:W-:-:S04]  /*3510*/  UISETP.LT.AND UP0, UPT, UR7, 0x1, UPT ;  /* 0x000000010700788c */ /* 0x000fc8000bf01270 */
[----:B------:R-:W-:Y:S01]  /*3520*/  USEL UR23, UR7, 0x1, !UP0 ;  /* 0x0000000107177887 */ /* 0x000fe2000c000000 */
[----:B--2---:R-:W-:Y:S02]  /*3530*/  R2UR UR24, R2 ;  /* 0x00000000021872ca */ /* 0x004fe400000e0000 */
[----:B------:R-:W-:-:S13]  /*3540*/  CS2R R2, SRZ ;  /* 0x0000000000027805 */ /* 0x000fda000001ff00 */
.L_x_75:
[C---:B------:R-:W-:Y:S02]  /*3550*/  LEA R0, R8.reuse, UR8, 0x3 ;  /* 0x0000000808007c11 */ /* 0x040fe4000f8e18ff */
[----:B------:R-:W-:Y:S02]  /*3560*/  SHF.L.U32 R5, R3, 0x1f, RZ ;  /* 0x0000001f03057819 */ /* 0x000fe400000006ff */
[----:B------:R-:W-:Y:S02]  /*3570*/  LEA R4, R8, UR8, 0x4 ;  /* 0x0000000808047c11 */ /* 0x000fe4000f8e20ff */
[----:B------:R-:W1:Y:S02]  /*3580*/  SYNCS.PHASECHK.TRANS64.TRYWAIT P0, [R0+URZ+0x70], R5 ;  /* 0x00007005000075a7 */ /* 0x000e6400080011ff */
[----:B-1-34-:R-:W-:Y:S05]  /*3590*/  @!P0 BRA `(.L_x_68) ;  /* 0x00000038000c8947 */ /* 0x01afea0003800000 */
.L_x_134:
[----:B-1----:R-:W1:Y:S01]  /*35a0*/  LDS.128 R4, [R4+0x100] ;  /* 0x0001000004047984 */ /* 0x002e620000000c00 */
[----:B------:R-:W-:Y:S02]  /*35b0*/  VIADD R0, R0, 0x80 ;  /* 0x0000008000007836 */ /* 0x000fe40000000000 */
[----:B------:R-:W-:Y:S01]  /*35c0*/  VIADD R8, R8, 0x1 ;  /* 0x0000000108087836 */ /* 0x000fe20000000000 */
[----:B------:R-:W-:Y:S01]  /*35d0*/  @!PT LDS RZ, [RZ] ;  /* 0x00000000fffff984 */ /* 0x000fe20000000800 */
[----:B------:R-:W-:Y:S01]  /*35e0*/  @!PT LDS RZ, [RZ] ;  /* 0x00000000fffff984 */ /* 0x000fe20000000800 */
[----:B------:R-:W-:Y:S01]  /*35f0*/  @!PT LDS RZ, [RZ] ;  /* 0x00000000fffff984 */ /* 0x000fe20000000800 */
[----:B------:R-:W-:Y:S01]  /*3600*/  @!PT LDS RZ, [RZ] ;  /* 0x00000000fffff984 */ /* 0x000fe20000000800 */
[----:B------:R2:W-:Y:S06]  /*3610*/  MEMBAR.ALL.CTA ;  /* 0x0000000000007992 */ /* 0x0005ec0000008000 */
[----:B--2---:R-:W2:Y:S01]  /*3620*/  FENCE.VIEW.ASYNC.S ;  /* 0x00000000000073c6 */ /* 0x004ea20000000000 */
[----:B------:R-:W-:-:S04]  /*3630*/  PRMT R0, RZ, 0x654, R0 ;  /* 0x00000654ff007816 */ /* 0x000fc80000000000 */
[----:B--2---:R2:W-:Y:S01]  /*3640*/  SYNCS.ARRIVE.TRANS64.RED.A1T0 RZ, [R0+URZ], RZ ;  /* 0x000000ff00ff79a7 */ /* 0x0045e200081004ff */
[----:B-1----:R-:W-:Y:S01]  /*3650*/  LOP3.LUT P1, RZ, R6, 0x1, RZ, 0xc0, !PT ;  /* 0x0000000106ff7812 */ /* 0x002fe2000782c0ff */
[----:B--2---:R-:W-:-:S12]  /*3660*/  BRA.U UP2, `(.L_x_69) ;  /* 0x0000000102e07547 */ /* 0x004fd8000b800000 */
[----:B------:R-:W1:Y:S01]  /*3670*/  LDCU UR6, c[0x0][0x38c] ;  /* 0x00007180ff0677ac */ /* 0x000e620008000800 */
[----:B------:R-:W-:Y:S02]  /*3680*/  PLOP3.LUT P2, PT, PT, PT, PT, 0x80, 0x8 ;  /* 0x000000000008781c */ /* 0x000fe40003f4f070 */
[----:B------:R-:W-:Y:S01]  /*3690*/  SHF.L.U32 R5, R9, 0x1f, RZ ;  /* 0x0000001f09057819 */ /* 0x000fe200000006ff */
[----:B------:R-:W-:Y:S02]  /*36a0*/  ULEA UR10, UR22, UR8, 0x3 ;  /* 0x00000008160a7291 */ /* 0x000fe4000f8e18ff */
[----:B------:R-:W-:Y:S02]  /*36b0*/  ULEA UR11, UR22, UR24, 0x5 ;  /* 0x00000018160b7291 */ /* 0x000fe4000f8e28ff */
[----:B-1----:R-:W-:-:S06]  /*36c0*/  UISETP.GE.AND UP0, UPT, UR6, 0x1, UPT ;  /* 0x000000010600788c */ /* 0x002fcc000bf06270 */
[----:B------:R-:W-:-:S05]  /*36d0*/  PLOP3.LUT P0, PT, PT, PT, UP0, 0x80, 0x8 ;  /* 0x000000000008781c */ /* 0x000fca0003f0f008 */
[----:B------:R-:W-:-:S08]  /*36e0*/  @UP0 ULEA UR6, UR21, UR8, 0x3 ;  /* 0x0000000815060291 */ /* 0x000fd0000f8e18ff */
[----:B------:R-:W-:-:S04]  /*36f0*/  @P0 SHF.L.U32 R0, R2, 0x1f, RZ ;  /* 0x0000001f02000819 */ /* 0x000fc800000006ff */
[----:B------:R1:W2:Y:S01]  /*3700*/  @P0 SYNCS.PHASECHK.TRANS64.TRYWAIT P2, [UR6], R0 ;  /* 0x00000000ff0005a7 */ /* 0x0002a20008041106 */
[----:B------:R-:W3:Y:S02]  /*3710*/  SYNCS.PHASECHK.TRANS64.TRYWAIT P0, [UR10+0xb0], R5 ;  /* 0x0000b005ff0075a7 */ /* 0x000ee4000800110a */
[----:B-123--:R-:W-:Y:S05]  /*3720*/  @!P0 BRA `(.L_x_70) ;  /* 0x0000003400bc8947 */ /* 0x00efea0003800000 */
.L_x_136:
[----:B------:R-:W-:Y:S01]  /*3730*/  UMOV UR19, UR20 ;  /* 0x0000001400137c82 */ /* 0x000fe20008000000 */
[----:B------:R-:W-:Y:S05]  /*3740*/  BRA.U !UP0, `(.L_x_71) ;  /* 0x0000000108987547 */ /* 0x000fea000b800000 */
[----:B------:R-:W-:Y:S02]  /*3750*/  UIADD3 UR19, UPT, UPT, UR23, UR20, URZ ;  /* 0x0000001417137290 */ /* 0x000fe4000fffe0ff */
[----:B------:R-:W-:Y:S01]  /*3760*/  UPLOP3.LUT UP3, UPT, UPT, UPT, UPT, 0x40, 0x4 ;  /* 0x000000000004789c */ /* 0x000fe20003f6e870 */
[----:B------:R-:W-:Y:S01]  /*3770*/  UMOV UR18, UR7 ;  /* 0x0000000700127c82 */ /* 0x000fe20008000000 */
[----:B------:R-:W-:-:S09]  /*3780*/  UMOV UR17, UR21 ;  /* 0x0000001500117c82 */ /* 0x000fd20008000000 */
.L_x_74:
[----:B--2---:R-:W-:Y:S01]  /*3790*/  ULEA UR9, UR17, UR8, 0x3 ;  /* 0x0000000811097291 */ /* 0x004fe2000f8e18ff */
[----:B---3--:R-:W-:Y:S11]  /*37a0*/  @P2 BRA `(.L_x_72) ;  /* 0x00000000000c2947 */ /* 0x008ff60003800000 */
[----:B-1----:R-:W-:Y:S04]  /*37b0*/  SHF.L.U32 R5, R2, 0x1f, RZ ;  /* 0x0000001f02057819 */ /* 0x002fe800000006ff */
[----:B------:R-:W1:Y:S02]  /*37c0*/  SYNCS.PHASECHK.TRANS64.TRYWAIT P0, [UR9], R5 ;  /* 0x00000005ff0075a7 */ /* 0x000e640008001109 */
[----:B-1----:R-:W-:Y:S05]  /*37d0*/  @!P0 BRA `(.L_x_73) ;  /* 0x0000003400a88947 */ /* 0x002fea0003800000 */
.L_x_72:
[----:B------:R-:W-:Y:S01]  /*37e0*/  UISETP.NE.AND UP0, UPT, UR18, 0x1, UPT ;  /* 0x000000011200788c */ /* 0x000fe2000bf05270 */
[----:B------:R-:W-:Y:S01]  /*37f0*/  PLOP3.LUT P2, PT, PT, PT, PT, 0x80, 0x8 ;  /* 0x000000000008781c */ /* 0x000fe20003f4f070 */
[----:B------:R-:W-:Y:S02]  /*3800*/  UIADD3 UR21, UPT, UPT, UR17, 0x1, URZ ;  /* 0x0000000111157890 */ /* 0x000fe4000fffe0ff */
[----:B------:R-:W-:Y:S02]  /*3810*/  ULEA UR30, UR17, UR15, 0x7 ;  /* 0x0000000f111e7291 */ /* 0x000fe4000f8e38ff */
[----:B------:R-:W-:Y:S01]  /*3820*/  UISETP.NE.AND UP1, UPT, UR21, 0x5, UPT ;  /* 0x000000051500788c */ /* 0x000fe2000bf25270 */
[----:B------:R-:W-:Y:S01]  /*3830*/  PLOP3.LUT P0, PT, PT, PT, UP0, 0x80, 0x8 ;  /* 0x000000000008781c */ /* 0x000fe20003f0f008 */
[----:B------:R-:W-:Y:S02]  /*3840*/  ULEA UR32, UR17, UR14, 0x8 ;  /* 0x0000000e11207291 */ /* 0x000fe4000f8e40ff */
[----:B------:R-:W-:Y:S02]  /*3850*/  USEL UR16, URZ, 0x1, UP1 ;  /* 0x00000001ff107887 */ /* 0x000fe40008800000 */
[----:B------:R-:W-:Y:S02]  /*3860*/  USEL UR21, UR21, URZ, UP1 ;  /* 0x000000ff15157287 */ /* 0x000fe40008800000 */
[----:B------:R-:W-:Y:S02]  /*3870*/  UIADD3 UR36, UPT, UPT, UR30, 0x2, URZ ;  /* 0x000000021e247890 */ /* 0x000fe4000fffe0ff */
[----:B------:R-:W-:Y:S01]  /*3880*/  @UP0 ULEA UR6, UR21, UR8, 0x3 ;  /* 0x0000000815060291 */ /* 0x000fe2000f8e18ff */
[----:B------:R-:W-:Y:S01]  /*3890*/  LOP3.LUT R2, R2, UR16, RZ, 0x3c, !PT ;  /* 0x0000001002027c12 */ /* 0x000fe2000f8e3cff */
[----:B------:R-:W-:Y:S02]  /*38a0*/  UIADD3 UR34, UPT, UPT, UR32, 0x2, URZ ;  /* 0x0000000220227890 */ /* 0x000fe4000fffe0ff */
[----:B------:R-:W-:Y:S01]  /*38b0*/  UIADD3 UR9, UPT, UPT, UR9, 0x28, URZ ;  /* 0x0000002809097890 */ /* 0x000fe2000fffe0ff */
[----:B-1----:R-:W-:Y:S01]  /*38c0*/  @P0 SHF.L.U32 R0, R2, 0x1f, RZ ;  /* 0x0000001f02000819 */ /* 0x002fe200000006ff */
[----:B------:R-:W-:Y:S01]  /*38d0*/  UMOV UR31, 0x80004020 ;  /* 0x80004020001f7882 */ /* 0x000fe20000000000 */
[----:B------:R-:W-:Y:S01]  /*38e0*/  UMOV UR33, 0x80004020 ;  /* 0x8000402000217882 */ /* 0x000fe20000000000 */
[----:B------:R-:W-:Y:S01]  /*38f0*/  UMOV UR37, 0x80004020 ;  /* 0x8000402000257882 */ /* 0x000fe20000000000 */
[----:B------:R2:W3:Y:S01]  /*3900*/  @P0 SYNCS.PHASECHK.TRANS64.TRYWAIT P2, [UR6], R0 ;  /* 0x00000000ff0005a7 */ /* 0x0004e20008041106 */
[----:B------:R-:W-:Y:S01]  /*3910*/  UIADD3 UR20, UPT, UPT, UR20, 0x1, URZ ;  /* 0x0000000114147890 */ /* 0x000fe2000fffe0ff */
[----:B------:R2:W-:Y:S01]  /*3920*/  UTCQMMA.2CTA gdesc[UR32], gdesc[UR30], tmem[UR11], tmem[UR28], idesc[UR29], UP3 ;  /* 0x00ff1c1e200075ea */ /* 0x0005e20009a0030b */
[----:B------:R-:W-:Y:S02]  /*3930*/  UIADD3 UR18, UPT, UPT, UR18, -0x1, URZ ;  /* 0xffffffff12127890 */ /* 0x000fe4000fffe0ff */
[----:B------:R-:W-:Y:S02]  /*3940*/  UISETP.NE.AND UP0, UPT, UR20, UR19, UPT ;  /* 0x000000131400728c */ /* 0x000fe4000bf05270 */
[----:B------:R-:W-:Y:S01]  /*3950*/  UPLOP3.LUT UP3, UPT, UPT, UPT, UPT, 0x80, 0x8 ;  /* 0x000000000008789c */ /* 0x000fe20003f6f070 */
[----:B------:R-:W-:Y:S01]  /*3960*/  UMOV UR35, 0x80004020 ;  /* 0x8000402000237882 */ /* 0x000fe20000000000 */
[----:B------:R-:W-:Y:S01]  /*3970*/  UMOV UR17, UR21 ;  /* 0x0000001500117c82 */ /* 0x000fe20008000000 */
[----:B------:R2:W-:Y:S01]  /*3980*/  UTCQMMA.2CTA gdesc[UR34], gdesc[UR36], tmem[UR11], tmem[UR26], idesc[UR27], UPT ;  /* 0x00ff1a24220075ea */ /* 0x0005e2000ba0030b */
[----:B------:R2:W-:Y:S03]  /*3990*/  UTCBAR.2CTA.MULTICAST [UR9], URZ, UR13 ;  /* 0x000000ff090073e9 */ /* 0x0005e6000820080d */
[----:B------:R-:W-:Y:S05]  /*39a0*/  BRA.U UP0, `(.L_x_74) ;  /* 0xfffffffd00787547 */ /* 0x000fea000b83ffff */
.L_x_71:
[----:B------:R-:W-:Y:S01]  /*39b0*/  UIADD3 UR10, UPT, UPT, UR10, 0x90, URZ ;  /* 0x000000900a0a7890 */ /* 0x000fe2000fffe0ff */
[----:B------:R-:W-:-:S08]  /*39c0*/  UMOV UR20, UR19 ;  /* 0x0000001300147c82 */ /* 0x000fd00008000000 */
[----:B------:R4:W-:Y:S01]  /*39d0*/  UTCBAR.2CTA.MULTICAST [UR10], URZ, UR12 ;  /* 0x000000ff0a0073e9 */ /* 0x0009e2000820080c */
[----:B------:R-:W-:Y:S02]  /*39e0*/  NOP ;  /* 0x0000000000007918 */ /* 0x000fe40000000000 */
.L_x_69:
[----:B------:R-:W-:Y:S01]  /*39f0*/  UIADD3 UR22, UPT, UPT, UR22, 0x1, URZ ;  /* 0x0000000116167890 */ /* 0x000fe2000fffe0ff */
[----:B------:R-:W-:-:S03]  /*3a00*/  ISETP.NE.AND P0, PT, R8, 0x2, PT ;  /* 0x000000020800780c */ /* 0x000fc60003f05270 */
[----:B------:R-:W-:Y:S01]  /*3a10*/  UISETP.NE.AND UP0, UPT, UR22, 0x4, UPT ;  /* 0x000000041600788c */ /* 0x000fe2000bf05270 */
[----:B-12---:R-:W-:Y:S02]  /*3a20*/  SEL R0, RZ, 0x1, P0 ;  /* 0x00000001ff007807 */ /* 0x006fe40000000000 */
[----:B------:R-:W-:Y:S01]  /*3a30*/  SEL R8, R8, RZ, P0 ;  /* 0x000000ff08087207 */ /* 0x000fe20000000000 */
[----:B------:R-:W-:Y:S01]  /*3a40*/  USEL UR6, URZ, 0x1, UP0 ;  /* 0x00000001ff067887 */ /* 0x000fe20008000000 */
[----:B------:R-:W-:Y:S01]  /*3a50*/  LOP3.LUT R3, R3, R0, RZ, 0x3c, !PT ;  /* 0x0000000003037212 */ /* 0x000fe200078e3cff */
[----:B------:R-:W-:-:S04]  /*3a60*/  USEL UR22, UR22, URZ, UP0 ;  /* 0x000000ff16167287 */ /* 0x000fc80008000000 */
[----:B------:R-:W-:Y:S01]  /*3a70*/  LOP3.LUT R9, R9, UR6, RZ, 0x3c, !PT ;  /* 0x0000000609097c12 */ /* 0x000fe2000f8e3cff */
[----:B------:R-:W-:Y:S07]  /*3a80*/  @P1 BRA `(.L_x_75) ;  /* 0xfffffff800b01947 */ /* 0x000fee000383ffff */
[----:B------:R-:W1:Y:S01]  /*3a90*/  S2UR UR6, SR_CgaCtaId ;  /* 0x00000000000679c3 */ /* 0x000e620000008800 */
[----:B------:R-:W-:Y:S01]  /*3aa0*/  ELECT P0, URZ, PT ;  /* 0x0000000000ff782f */ /* 0x000fe20003800000 */
[----:B------:R-:W-:Y:S01]  /*3ab0*/  HFMA2 R0, -RZ, RZ, 0, 5.9604644775390625e-08 ;  /* 0x00000001ff007431 */ /* 0x000fe200000001ff */
[----:B------:R-:W-:-:S05]  /*3ac0*/  UMOV UR7, 0x40 ;  /* 0x0000004000077882 */ /* 0x000fca0000000000 */
[----:B------:R-:W-:Y:S01]  /*3ad0*/  UVIRTCOUNT.DEALLOC.SMPOOL 0x80 ;  /* 0x000000800000784c */ /* 0x000fe20000000000 */
[----:B------:R-:W-:Y:S02]  /*3ae0*/  UISETP.NE.AND UP0, UPT, UR5, URZ, UPT ;  /* 0x000000ff0500728c */ /* 0x000fe4000bf05270 */
[----:B-1----:R-:W-:-:S09]  /*3af0*/  ULEA UR6, UR6, UR7, 0x18 ;  /* 0x0000000706067291 */ /* 0x002fd2000f8ec0ff */
[----:B------:R1:W-:Y:S01]  /*3b00*/  @P0 STS.U8 [UR6+0x1c], R0 ;  /* 0x00001c00ff000988 */ /* 0x0003e20008000006 */
[----:B------:R-:W-:Y:S05]  /*3b10*/  BRA.U UP0, `(.L_x_76) ;  /* 0x0000000100a07547 */ /* 0x000fea000b800000 */
[----:B------:R-:W-:Y:S01]  /*3b20*/  UIADD3 UR5, UPT, UPT, UR8, 0xb0, URZ ;  /* 0x000000b008057890 */ /* 0x000fe2000fffe0ff */
[----:B------:R-:W-:-:S03]  /*3b30*/  SHF.L.U32 R3, R9, 0x1f, RZ ;  /* 0x0000001f09037819 */ /* 0x000fc600000006ff */
[----:B------:R-:W-:-:S09]  /*3b40*/  ULEA UR7, UR22, UR5, 0x3 ;  /* 0x0000000516077291 */ /* 0x000fd2000f8e18ff */
[----:B------:R-:W2:Y:S02]  /*3b50*/  SYNCS.PHASECHK.TRANS64.TRYWAIT P0, [UR7], R3 ;  /* 0x00000003ff0075a7 */ /* 0x000ea40008001107 */
[----:B--2---:R-:W-:Y:S05]  /*3b60*/  @!P0 BRA `(.L_x_77) ;  /* 0x0000003000dc8947 */ /* 0x004fea0003800000 */
.L_x_139:
[----:B------:R-:W-:-:S04]  /*3b70*/  UIADD3 UR9, UPT, UPT, UR22, 0x1, URZ ;  /* 0x0000000116097890 */ /* 0x000fc8000fffe0ff */
[----:B------:R-:W-:-:S04]  /*3b80*/  UISETP.NE.AND UP1, UPT, UR9, 0x4, UPT ;  /* 0x000000040900788c */ /* 0x000fc8000bf25270 */
[----:B----4-:R-:W-:Y:S02]  /*3b90*/  USEL UR10, URZ, 0x1, UP1 ;  /* 0x00000001ff0a7887 */ /* 0x010fe40008800000 */
[----:B------:R-:W-:-:S04]  /*3ba0*/  USEL UR9, UR9, URZ, UP1 ;  /* 0x000000ff09097287 */ /* 0x000fc80008800000 */
[----:B------:R-:W-:Y:S01]  /*3bb0*/  ULEA UR7, UR9, UR5, 0x3 ;  /* 0x0000000509077291 */ /* 0x000fe2000f8e18ff */
[----:B------:R-:W-:-:S04]  /*3bc0*/  LOP3.LUT R2, R9, UR10, RZ, 0x3c, !PT ;  /* 0x0000000a09027c12 */ /* 0x000fc8000f8e3cff */
[----:B-1----:R-:W-:-:S04]  /*3bd0*/  SHF.L.U32 R3, R2, 0x1f, RZ ;  /* 0x0000001f02037819 */ /* 0x002fc800000006ff */
[----:B------:R-:W1:Y:S02]  /*3be0*/  SYNCS.PHASECHK.TRANS64.TRYWAIT P0, [UR7], R3 ;  /* 0x00000003ff0075a7 */ /* 0x000e640008001107 */
[----:B-1----:R-:W-:Y:S05]  /*3bf0*/  @!P0 BRA `(.L_x_78) ;  /* 0x0000003000d08947 */ /* 0x002fea0003800000 */
.L_x_141:
        /* <DEDUP_REMOVED lines=9> */
.L_x_143:
[----:B------:R-:W-:-:S04]  /*3c90*/  UIADD3 UR9, UPT, UPT, UR9, 0x1, URZ ;  /* 0x0000000109097890 */ /* 0x000fc8000fffe0ff */
[----:B------:R-:W-:-:S04]  /*3ca0*/  UISETP.NE.AND UP1, UPT, UR9, 0x4, UPT ;  /* 0x000000040900788c */ /* 0x000fc8000bf25270 */
[----:B------:R-:W-:Y:S02]  /*3cb0*/  USEL UR7, URZ, 0x1, UP1 ;  /* 0x00000001ff077887 */ /* 0x000fe40008800000 */
[----:B------:R-:W-:-:S04]  /*3cc0*/  USEL UR9, UR9, URZ, UP1 ;  /* 0x000000ff09097287 */ /* 0x000fc80008800000 */
[----:B------:R-:W-:Y:S01]  /*3cd0*/  ULEA UR9, UR9, UR5, 0x3 ;  /* 0x0000000509097291 */ /* 0x000fe2000f8e18ff */
[----:B-1----:R-:W-:-:S04]  /*3ce0*/  LOP3.LUT R3, R2, UR7, RZ, 0x3c, !PT ;  /* 0x0000000702037c12 */ /* 0x002fc8000f8e3cff */
[----:B------:R-:W-:Y:S01]  /*3cf0*/  SHF.L.U32 R3, R3, 0x1f, RZ ;  /* 0x0000001f03037819 */ /* 0x000fe200000006ff */
[----:B------:R-:W-:-:S04]  /*3d00*/  IMAD.U32 R0, RZ, RZ, UR9 ;  /* 0x00000009ff007e24 */ /* 0x000fc8000f8e00ff */
[----:B------:R1:W2:Y:S03]  /*3d10*/  SYNCS.PHASECHK.TRANS64.TRYWAIT P0, [R0+URZ], R3 ;  /* 0x00000003000075a7 */ /* 0x0002a600080011ff */
[----:B--2---:R-:W-:Y:S05]  /*3d20*/  @!P0 NANOSLEEP.SYNCS 0x989680 ;  /* 0x009896800000895d */ /* 0x004fea0003900000 */
[----:B------:R-:W2:Y:S02]  /*3d30*/  @!P0 SYNCS.PHASECHK.TRANS64 P0, [R0+URZ], R3 ;  /* 0x00000003000085a7 */ /* 0x000ea400080010ff */
[----:B--2---:R-:W-:Y:S05]  /*3d40*/  @P0 BRA `(.L_x_80) ;  /* 0x0000000000200947 */ /* 0x004fea0003800000 */
.L_x_81:
[----:B--2---:R2:W4:Y:S02]  /*3d50*/  SYNCS.PHASECHK.TRANS64.TRYWAIT P0, [R0+URZ], R3 ;  /* 0x00000003000075a7 */ /* 0x00452400080011ff */
[----:B----4-:R-:W-:Y:S05]  /*3d60*/  @!P0 NANOSLEEP.SYNCS 0x989680 ;  /* 0x009896800000895d */ /* 0x010fea0003900000 */
[----:B------:R-:W4:Y:S02]  /*3d70*/  @!P0 SYNCS.PHASECHK.TRANS64 P0, [R0+URZ], R3 ;  /* 0x00000003000085a7 */ /* 0x000f2400080010ff */
[----:B----4-:R-:W-:Y:S05]  /*3d80*/  @!P0 BRA `(.L_x_81) ;  /* 0xfffffffc00f08947 */ /* 0x010fea000383ffff */
[----:B------:R-:W-:Y:S05]  /*3d90*/  BRA `(.L_x_80) ;  /* 0x00000000000c7947 */ /* 0x000fea0003800000 */
.L_x_76:
[----:B------:R-:W-:-:S04]  /*3da0*/  UIADD3 UR5, UPT, UPT, UR8, 0xf0, URZ ;  /* 0x000000f008057890 */ /* 0x000fc8000fffe0ff */
[----:B------:R-:W-:-:S09]  /*3db0*/  UPRMT UR5, UR4, 0x654, UR5 ;  /* 0x0000065404057896 */ /* 0x000fd20008000005 */
[----:B------:R-:W-:Y:S03]  /*3dc0*/  SYNCS.ARRIVE.TRANS64.RED.A1T0 RZ, [UR5], RZ ;  /* 0x000000ffffff79a7 */ /* 0x000fe60008100405 */
.L_x_80:
[----:B-12---:R-:W-:Y:S01]  /*3dd0*/  SHF.L.U32 R3, RZ, 0x1f, RZ ;  /* 0x0000001fff037819 */ /* 0x006fe200000006ff */
[----:B------:R-:W-:Y:S01]  /*3de0*/  UIADD3 UR5, UPT, UPT, UR8, 0xf0, URZ ;  /* 0x000000f008057890 */ /* 0x000fe2000fffe0ff */
[----:B------:R-:W-:Y:S02]  /*3df0*/  PLOP3.LUT P0, PT, PT, PT, UP0, 0x80, 0x8 ;  /* 0x000000000008781c */ /* 0x000fe40003f0f008 */
[----:B------:R-:W1:Y:S02]  /*3e00*/  SYNCS.PHASECHK.TRANS64.TRYWAIT P1, [UR8+0xf0], R3 ;  /* 0x0000f003ff0075a7 */ /* 0x000e640008021108 */
[----:B-1----:R-:W-:Y:S09]  /*3e10*/  @!P1 BRA `(.L_x_82) ;  /* 0x0000003000789947 */ /* 0x002ff20003800000 */
.L_x_145:
[----:B------:R-:W-:Y:S01]  /*3e20*/  @!UP0 UPRMT UR5, UR4, 0x654, UR5 ;  /* 0x0000065404058896 */ /* 0x000fe20008000005 */
[----:B------:R-:W-:Y:S02]  /*3e30*/  UMOV UR8, 0xffff ;  /* 0x0000ffff00087882 */ /* 0x000fe40000000000 */
[----:B------:R-:W-:-:S06]  /*3e40*/  UMOV UR4, 0x1 ;  /* 0x0000000100047882 */ /* 0x000fcc0000000000 */
[----:B------:R-:W-:Y:S01]  /*3e50*/  @!P0 SYNCS.ARRIVE.TRANS64.RED.A1T0 RZ, [UR5], RZ ;  /* 0x000000ffffff89a7 */ /* 0x000fe20008100405 */
[----:B------:R-:W-:Y:S01]  /*3e60*/  NOP ;  /* 0x0000000000007918 */ /* 0x000fe20000000000 */
[----:B-1----:R-:W1:Y:S01]  /*3e70*/  LDS R0, [UR6+0x14] ;  /* 0x00001406ff007984 */ /* 0x002e620008000800 */
[----:B------:R-:W-:-:S04]  /*3e80*/  ULOP3.LUT UR5, UR24, 0xffff, URZ, 0xc0, !UPT ;  /* 0x0000ffff18057892 */ /* 0x000fc8000f8ec0ff */
[----:B------:R-:W-:-:S04]  /*3e90*/  USHF.R.U32.HI UR5, URZ, 0x5, UR5 ;  /* 0x00000005ff057899 */ /* 0x000fc80008011605 */
[----:B------:R-:W-:Y:S02]  /*3ea0*/  USHF.L.U32 UR8, UR8, UR5, URZ ;  /* 0x0000000508087299 */ /* 0x000fe400080006ff */
[----:B------:R-:W-:-:S04]  /*3eb0*/  USHF.L.U32 UR4, UR4, UR5, URZ ;  /* 0x0000000504047299 */ /* 0x000fc800080006ff */
[----:B-1----:R-:W-:-:S04]  /*3ec0*/  LOP3.LUT R0, R0, UR8, RZ, 0xc0, !PT ;  /* 0x0000000800007c12 */ /* 0x002fc8000f8ec0ff */
[----:B------:R-:W-:-:S13]  /*3ed0*/  ISETP.NE.AND P0, PT, R0, UR8, PT ;  /* 0x0000000800007c0c */ /* 0x000fda000bf05270 */
[----:B------:R-:W-:Y:S05]  /*3ee0*/  @P0 BRA `(.L_x_83) ;  /* 0x0000000000580947 */ /* 0x000fea0003800000 */
[----:B------:R-:W1:Y:S02]  /*3ef0*/  LDS R0, [UR6+0x18] ;  /* 0x00001806ff007984 */ /* 0x000e640008000800 */
[----:B-1----:R-:W-:-:S04]  /*3f00*/  LOP3.LUT R0, R0, UR4, RZ, 0xc0, !PT ;  /* 0x0000000400007c12 */ /* 0x002fc8000f8ec0ff */
[----:B------:R-:W-:-:S13]  /*3f10*/  ISETP.NE.AND P0, PT, R0, UR4, PT ;  /* 0x0000000400007c0c */ /* 0x000fda000bf05270 */
[----:B------:R-:W-:Y:S05]  /*3f20*/  @P0 BRA `(.L_x_84) ;  /* 0x00000000003c0947 */ /* 0x000fea0003800000 */
[----:B------:R-:W1:Y:S01]  /*3f30*/  S2R R2, SR_LANEID ;  /* 0x0000000000027919 */ /* 0x000e620000000000 */
[----:B------:R-:W-:Y:S01]  /*3f40*/  ULOP3.LUT UR8, URZ, UR8, URZ, 0x33, !UPT ;  /* 0x00000008ff087292 */ /* 0x000fe2000f8e33ff */
[----:B------:R-:W-:Y:S01]  /*3f50*/  LOP3.LUT R4, RZ, UR4, RZ, 0x33, !PT ;  /* 0x00000004ff047c12 */ /* 0x000fe2000f8e33ff */
[----:B------:R-:W-:Y:S02]  /*3f60*/  VOTEU.ANY UR7, UPT, PT ;  /* 0x0000000000077886 */ /* 0x000fe400038e0100 */
[----:B------:R-:W-:Y:S01]  /*3f70*/  UFLO.U32 UR7, UR7 ;  /* 0x00000007000772bd */ /* 0x000fe200080e0000 */
[----:B------:R-:W2:Y:S01]  /*3f80*/  REDUX UR4, R4 ;  /* 0x00000000040473c4 */ /* 0x000ea20000000000 */
[----:B------:R-:W-:-:S06]  /*3f90*/  IMAD.U32 R0, RZ, RZ, UR8 ;  /* 0x00000008ff007e24 */ /* 0x000fcc000f8e00ff */
[----:B------:R1:W-:Y:S01]  /*3fa0*/  UTCATOMSWS.AND URZ, UR8 ;  /* 0x0000000800ff79e3 */ /* 0x0003e20008000000 */
[----:B------:R-:W3:Y:S01]  /*3fb0*/  REDUX UR5, R0 ;  /* 0x00000000000573c4 */ /* 0x000ee20000000000 */
[----:B-1----:R-:W-:Y:S01]  /*3fc0*/  ISETP.EQ.U32.AND P0, PT, R2, UR7, PT ;  /* 0x0000000702007c0c */ /* 0x002fe2000bf02070 */
[----:B--2---:R-:W-:Y:S01]  /*3fd0*/  IMAD.U32 R2, RZ, RZ, UR4 ;  /* 0x00000004ff027e24 */ /* 0x004fe2000f8e00ff */
[----:B---3--:R-:W-:-:S11]  /*3fe0*/  MOV R3, UR5 ;  /* 0x0000000500037c02 */ /* 0x008fd60008000f00 */
[----:B------:R1:W-:Y:S04]  /*3ff0*/  @P0 ATOMS.AND RZ, [UR6+0x14], R3 ;  /* 0x00001403ffff098c */ /* 0x0003e8000a800006 */
[----:B------:R1:W-:Y:S01]  /*4000*/  @P0 ATOMS.AND RZ, [UR6+0x18], R2 ;  /* 0x00001802ffff098c */ /* 0x0003e2000a800006 */
[----:B------:R-:W-:Y:S05]  /*4010*/  BRA `(.L_x_85) ;  /* 0x0000000000147947 */ /* 0x000fea0003800000 */
.L_x_84:
[----:B------:R-:W-:Y:S02]  /*4020*/  MOV R2, 0x4040 ;  /* 0x0000404000027802 */ /* 0x000fe40000000f00 */
[----:B---345:R-:W-:Y:S05]  /*4030*/  CALL.REL.NOINC `($__internal_0_$__cuda_sm10x_tcgen05_guardrail_trap_col_being_dealloced_not_returned_by_alloc) ;  /* 0x00000030008c7944 */ /* 0x038fea0003c00000 */
[----:B------:R-:W-:Y:S05]  /*4040*/  BRA `(.L_x_85) ;  /* 0x0000000000087947 */ /* 0x000fea0003800000 */
.L_x_83:
[----:B------:R-:W-:Y:S02]  /*4050*/  MOV R2, 0x4070 ;  /* 0x0000407000027802 */ /* 0x000fe40000000f00 */
[----:B---345:R-:W-:Y:S05]  /*4060*/  CALL.REL.NOINC `($__internal_2_$__cuda_sm10x_tcgen05_guardrail_trap_unallocated_columns_being_dealloced) ;  /* 0x0000003000987944 */ /* 0x038fea0003c00000 */
.L_x_85:
[----:B------:R-:W-:Y:S01]  /*4070*/  NOP ;  /* 0x0000000000007918 */ /* 0x000fe20000000000 */
[----:B----4-:R-:W-:Y:S05]  /*4080*/  EXIT ;  /* 0x000000000000794d */ /* 0x010fea0003800000 */
.L_x_56:
[----:B------:R-:W-:-:S09]  /*4090*/  UISETP.NE.OR UP5, UPT, UR10, 0x3, !UP5 ;  /* 0x000000030a00788c */ /* 0x000fd2000efa5670 */
[----:B------:R-:W-:Y:S05]  /*40a0*/  BRA.U UP5, `(.L_x_86) ;  /* 0x0000000905c87547 */ /* 0x000fea000b800000 */
[----:B------:R-:W1:Y:S01]  /*40b0*/  LDC R0, c[0x0][0xb30] ;  /* 0x0002cc00ff007b82 */ /* 0x000e620000000800 */
[----:B------:R-:W2:Y:S01]  /*40c0*/  LDCU.64 UR8, c[0x0][0x888] ;  /* 0x00011100ff0877ac */ /* 0x000ea20008000a00 */
[----:B------:R-:W-:Y:S01]  /*40d0*/  IMAD.MOV.U32 R30, RZ, RZ, 0x1 ;  /* 0x00000001ff1e7424 */ /* 0x000fe200078e00ff */
[----:B------:R-:W-:Y:S01]  /*40e0*/  CS2R R28, SRZ ;  /* 0x00000000001c7805 */ /* 0x000fe2000001ff00 */
[----:B------:R-:W-:Y:S01]  /*40f0*/  IMAD.MOV.U32 R25, RZ, RZ, 0x1000 ;  /* 0x00001000ff197424 */ /* 0x000fe200078e00ff */
[----:B------:R-:W3:Y:S03]  /*4100*/  LDCU.64 UR4, c[0x0][0x890] ;  /* 0x00011200ff0477ac */ /* 0x000ee60008000a00 */
[----:B------:R-:W4:Y:S01]  /*4110*/  LDC R19, c[0x0][0x370] ;  /* 0x0000dc00ff137b82 */ /* 0x000f220000000800 */
[----:B------:R-:W-:Y:S01]  /*4120*/  UMOV UR6, 0x400 ;  /* 0x0000040000067882 */ /* 0x000fe20000000000 */
[----:B------:R-:W-:-:S02]  /*4130*/  UPLOP3.LUT UP1, UPT, UPT, UPT, UPT, 0x40, 0x4 ;  /* 0x000000000004789c */ /* 0x000fc40003f2e870 */
[----:B------:R-:W-:-:S04]  /*4140*/  ULEA UR6, UR37, UR6, 0x18 ;  /* 0x0000000625067291 */ /* 0x000fc8000f8ec0ff */
[----:B------:R-:W4:Y:S01]  /*4150*/  LDC R2, c[0x0][0xb0c] ;  /* 0x0002c300ff027b82 */ /* 0x000f220000000800 */
[----:B--2---:R-:W-:Y:S02]  /*4160*/  UISETP.NE.U32.AND UP2, UPT, UR8, URZ, UPT ;  /* 0x000000ff0800728c */ /* 0x004fe4000bf45070 */
[----:B------:R-:W-:Y:S02]  /*4170*/  UIADD3 UR8, UPT, UPT, UR6, 0x50, URZ ;  /* 0x0000005006087890 */ /* 0x000fe4000fffe0ff */
[----:B---3--:R-:W-:-:S03]  /*4180*/  UISETP.NE.U32.AND UP3, UPT, UR4, URZ, UPT ;  /* 0x000000ff0400728c */ /* 0x008fc6000bf65070 */
[----:B------:R-:W2:Y:S01]  /*4190*/  LDC R18, c[0x0][0xb20] ;  /* 0x0002c800ff127b82 */ /* 0x000ea20000000800 */
[----:B-1----:R-:W-:Y:S01]  /*41a0*/  ISETP.NE.AND P1, PT, R0, 0x1, PT ;  /* 0x000000010000780c */ /* 0x002fe20003f25270 */
[----:B------:R-:W-:Y:S02]  /*41b0*/  UISETP.NE.AND.EX UP2, UPT, UR9, URZ, UPT, UP2 ;  /* 0x000000ff0900728c */ /* 0x000fe4000bf45320 */
[----:B------:R-:W-:Y:S02]  /*41c0*/  UPRMT UR37, UR37, 0x654, UR8 ;  /* 0x0000065425257896 */ /* 0x000fe40008000008 */
[----:B------:R-:W-:Y:S02]  /*41d0*/  UISETP.NE.AND.EX UP3, UPT, UR5, URZ, UPT, UP3 ;  /* 0x000000ff0500728c */ /* 0x000fe4000bf65330 */
[----:B------:R-:W1:Y:S08]  /*41e0*/  LDC.64 R32, c[0x0][0x348] ;  /* 0x0000d200ff207b82 */ /* 0x000e700000000a00 */
[----:B------:R-:W3:Y:S08]  /*41f0*/  LDC.64 R16, c[0x0][0xb10] ;  /* 0x0002c400ff107b82 */ /* 0x000ef00000000a00 */
[----:B------:R-:W1:Y:S08]  /*4200*/  LDC.64 R6, c[0x0][0xb18] ;  /* 0x0002c600ff067b82 */ /* 0x000e700000000a00 */
[----:B------:R-:W1:Y:S08]  /*4210*/  LDC.64 R4, c[0x0][0xb28] ;  /* 0x0002ca00ff047b82 */ /* 0x000e700000000a00 */
[----:B--2-4-:R-:W1:Y:S02]  /*4220*/  LDC R24, c[0x0][0x374] ;  /* 0x0000dd00ff187b82 */ /* 0x014e640000000800 */
.L_x_94:
[C---:B------:R-:W-:Y:S02]  /*4230*/  LEA R0, R29.reuse, UR6, 0x3 ;  /* 0x000000061d007c11 */ /* 0x040fe4000f8e18ff */
[----:B------:R-:W-:Y:S02]  /*4240*/  SHF.L.U32 R3, R28, 0x1f, RZ ;  /* 0x0000001f1c037819 */ /* 0x000fe400000006ff */
[----:B------:R-:W-:Y:S02]  /*4250*/  LEA R20, R29, UR6, 0x4 ;  /* 0x000000061d147c11 */ /* 0x000fe4000f8e20ff */
[----:B--2---:R-:W2:Y:S02]  /*4260*/  SYNCS.PHASECHK.TRANS64.TRYWAIT P0, [R0+URZ+0x70], R3 ;  /* 0x00007003000075a7 */ /* 0x004ea400080011ff */
[----:B--2---:R-:W-:Y:S05]  /*4270*/  @!P0 BRA `(.L_x_87) ;  /* 0x0000002c00788947 */ /* 0x004fea0003800000 */
.L_x_146:
[----:B------:R-:W-:Y:S01]  /*4280*/  ISETP.GE.AND P0, PT, R40, 0x1, PT ;  /* 0x000000012800780c */ /* 0x000fe20003f06270 */
[----:B------:R-:W4:Y:S01]  /*4290*/  LDS.128 R20, [R20+0x100] ;  /* 0x0001000014147984 */ /* 0x000f220000000c00 */
[----:B------:R-:W-:Y:S01]  /*42a0*/  ISETP.NE.U32.AND P4, PT, RZ, UR4, PT ;  /* 0x00000004ff007c0c */ /* 0x000fe2000bf85070 */
[----:B--2---:R-:W-:Y:S01]  /*42b0*/  VIADD R0, R0, 0x80 ;  /* 0x0000008000007836 */ /* 0x004fe20000000000 */
[----:B------:R-:W-:Y:S02]  /*42c0*/  SHF.L.U32 R26, R30, 0x1f, RZ ;  /* 0x0000001f1e1a7819 */ /* 0x000fe400000006ff */
[----:B------:R-:W-:Y:S02]  /*42d0*/  ISETP.NE.AND.EX P4, PT, RZ, UR5, PT, P4 ;  /* 0x00000005ff007c0c */ /* 0x000fe4000bf85340 */
[----:B------:R-:W-:Y:S01]  /*42e0*/  PRMT R0, RZ, 0x654, R0 ;  /* 0x00000654ff007816 */ /* 0x000fe20000000000 */
[----:B------:R-:W-:Y:S01]  /*42f0*/  @!PT LDS RZ, [RZ] ;  /* 0x00000000fffff984 */ /* 0x000fe20000000800 */
[----:B------:R-:W-:Y:S01]  /*4300*/  @!PT LDS RZ, [RZ] ;  /* 0x00000000fffff984 */ /* 0x000fe20000000800 */
[----:B------:R-:W-:Y:S01]  /*4310*/  @!PT LDS RZ, [RZ] ;  /* 0x00000000fffff984 */ /* 0x000fe20000000800 */
[----:B------:R-:W-:Y:S01]  /*4320*/  @!PT LDS RZ, [RZ] ;  /* 0x00000000fffff984 */ /* 0x000fe20000000800 */
[----:B------:R2:W-:Y:S06]  /*4330*/  MEMBAR.ALL.CTA ;  /* 0x0000000000007992 */ /* 0x0005ec0000008000 */
[----:B--2---:R-:W2:Y:S02]  /*4340*/  FENCE.VIEW.ASYNC.S ;  /* 0x00000000000073c6 */ /* 0x004ea40000000000 */
[----:B--2---:R2:W-:Y:S01]  /*4350*/  SYNCS.ARRIVE.TRANS64.RED.A1T0 RZ, [R0+URZ], RZ ;  /* 0x000000ff00ff79a7 */ /* 0x0045e200081004ff */
[----:B----4-:R-:W-:Y:S11]  /*4360*/  LOP3.LUT P3, RZ, R22, 0x1, RZ, 0xc0, !PT ;  /* 0x0000000116ff7812 */ /* 0x010ff6000786c0ff */
[----:B------:R-:W-:Y:S02]  /*4370*/  @!UPT UIADD3 URZ, UPT, UPT, URZ, URZ, URZ ;  /* 0x000000fffffff290 */ /* 0x000fe4000fffe0ff */
[----:B------:R-:W-:Y:S02]  /*4380*/  @P3 MOV R13, R20 ;  /* 0x00000014000d3202 */ /* 0x000fe40000000f00 */
[----:B------:R-:W-:Y:S01]  /*4390*/  @P3 LOP3.LUT R8, R21, 0xffff, RZ, 0xc0, !PT ;  /* 0x0000ffff15083812 */ /* 0x000fe200078ec0ff */
[----:B--2---:R-:W-:Y:S06]  /*43a0*/  @!P0 BRA `(.L_x_88) ;  /* 0x0000000000a48947 */ /* 0x004fec0003800000 */
[----:B-1----:R-:W-:Y:S01]  /*43b0*/  IMAD.HI.U32 R31, R24, R7, RZ ;  /* 0x00000007181f7227 */ /* 0x002fe200078e00ff */
[----:B------:R-:W-:Y:S02]  /*43c0*/  ISETP.NE.AND P0, PT, R6, 0x1, PT ;  /* 0x000000010600780c */ /* 0x000fe40003f05270 */
[----:B------:R-:W-:Y:S01]  /*43d0*/  ISETP.NE.AND P2, PT, R40, 0x1, PT ;  /* 0x000000012800780c */ /* 0x000fe20003f45270 */
[----:B---3--:R-:W-:Y:S01]  /*43e0*/  IMAD.HI.U32 R34, R19, R16, RZ ;  /* 0x0000001013227227 */ /* 0x008fe200078e00ff */
[----:B------:R-:W-:Y:S02]  /*43f0*/  SHF.R.U32.HI R31, RZ, R18, R31 ;  /* 0x00000012ff1f7219 */ /* 0x000fe4000001161f */
[----:B------:R-:W-:Y:S01]  /*4400*/  ISETP.NE.AND P5, PT, R2, 0x1, PT ;  /* 0x000000010200780c */ /* 0x000fe20003fa5270 */
[----:B------:R-:W-:Y:S01]  /*4410*/  IMAD.HI.U32 R36, R13, R16, RZ ;  /* 0x000000100d247227 */ /* 0x000fe200078e00ff */
[----:B------:R-:W-:Y:S02]  /*4420*/  SHF.R.U32.HI R34, RZ, R17, R34 ;  /* 0x00000011ff227219 */ /* 0x000fe40000011622 */
[----:B------:R-:W-:Y:S01]  /*4430*/  SEL R3, R24, R31, !P0 ;  /* 0x0000001f18037207 */ /* 0x000fe20004000000 */
[C---:B------:R-:W-:Y:S01]  /*4440*/  IMAD.HI.U32 R31, R8.reuse, R7, RZ ;  /* 0x00000007081f7227 */ /* 0x040fe200078e00ff */
[----:B------:R-:W-:Y:S02]  /*4450*/  SEL R11, R19, R34, !P5 ;  /* 0x00000022130b7207 */ /* 0x000fe40006800000 */
[----:B------:R-:W-:Y:S01]  /*4460*/  SHF.R.U32.HI R36, RZ, R17, R36 ;  /* 0x00000011ff247219 */ /* 0x000fe20000011624 */
[----:B------:R-:W-:Y:S01]  /*4470*/  IMAD.HI.U32 R38, R3, R4, RZ ;  /* 0x0000000403267227 */ /* 0x000fe200078e00ff */
[----:B------:R-:W-:Y:S03]  /*4480*/  SHF.R.U32.HI R31, RZ, R18, R31 ;  /* 0x00000012ff1f7219 */ /* 0x000fe6000001161f */
[----:B------:R-:W-:Y:S01]  /*4490*/  IMAD.HI.U32 R34, R11, R4, RZ ;  /* 0x000000040b227227 */ /* 0x000fe200078e00ff */
[----:B------:R-:W-:Y:S02]  /*44a0*/  @P2 SHF.R.U32.HI R3, RZ, R5, R38 ;  /* 0x00000005ff032219 */ /* 0x000fe40000011626 */
[----:B------:R-:W-:Y:S02]  /*44b0*/  SEL R9, R8, R31, !P0 ;  /* 0x0000001f08097207 */ /* 0x000fe40004000000 */
[----:B------:R-:W-:Y:S01]  /*44c0*/  @P2 SHF.R.U32.HI R11, RZ, R5, R34 ;  /* 0x00000005ff0b2219 */ /* 0x000fe20000011622 */
[C---:B------:R-:W-:Y:S01]  /*44d0*/  IMAD R10, R40.reuse, R3, RZ ;  /* 0x00000003280a7224 */ /* 0x040fe200078e02ff */
[----:B------:R-:W-:Y:S01]  /*44e0*/  SEL R3, R13, R36, !P5 ;  /* 0x000000240d037207 */ /* 0x000fe20006800000 */
[C---:B------:R-:W-:Y:S03]  /*44f0*/  IMAD.HI.U32 R14, R9.reuse, R4, RZ ;  /* 0x00000004090e7227 */ /* 0x040fe600078e00ff */
[----:B------:R-:W-:Y:S01]  /*4500*/  ISETP.GE.AND P0, PT, R9, R10, PT ;  /* 0x0000000a0900720c */ /* 0x000fe20003f06270 */
[C---:B------:R-:W-:Y:S01]  /*4510*/  IMAD R12, R40.reuse, R11, RZ ;  /* 0x0000000b280c7224 */ /* 0x040fe200078e02ff */
[-C--:B------:R-:W-:Y:S04]  /*4520*/  SHF.R.U32.HI R14, RZ, R5.reuse, R14 ;  /* 0x00000005ff0e7219 */ /* 0x080fe8000001160e */
[----:B------:R-:W-:Y:S02]  /*4530*/  ISETP.GE.OR P0, PT, R3, R12, P0 ;  /* 0x0000000c0300720c */ /* 0x000fe40000706670 */
[----:B------:R-:W-:Y:S05]  /*4540*/  SEL R15, R9, R14, !P2 ;  /* 0x0000000e090f7207 */ /* 0x000fea0005000000 */
[----:B------:R-:W-:Y:S04]  /*4550*/  IMAD.MOV R14, RZ, RZ, -R15 ;  /* 0x000000ffff0e7224 */ /* 0x000fe800078e0a0f */
[----:B------:R-:W-:Y:S02]  /*4560*/  IMAD R14, R40, R14, R9 ;  /* 0x0000000e280e7224 */ /* 0x000fe400078e0209 */
[C---:B------:R-:W-:Y:S05]  /*4570*/  @!P0 IMAD.HI.U32 R10, R3.reuse, R4, RZ ;  /* 0x00000004030a8227 */ /* 0x040fea00078e00ff */
[----:B------:R-:W-:Y:S04]  /*4580*/  @!P0 SHF.R.U32.HI R10, RZ, R5, R10 ;  /* 0x00000005ff0a8219 */ /* 0x000fe8000001160a */
[----:B------:R-:W-:Y:S01]  /*4590*/  @!P0 SEL R0, R3, R10, !P2 ;  /* 0x0000000a03008207 */ /* 0x000fe20005000000 */
[----:B------:R-:W-:Y:S03]  /*45a0*/  IMAD.MOV R10, RZ, RZ, -R3 ;  /* 0x000000ffff0a7224 */ /* 0x000fe600078e0a03 */
[----:B------:R-:W-:Y:S01]  /*45b0*/  @!P0 IADD3 R15, PT, PT, R15, -R0, RZ ;  /* 0x800000000f0f8210 */ /* 0x000fe20007ffe0ff */
[----:B------:R-:W-:Y:S01]  /*45c0*/  @!P0 IMAD R0, R11, R14, R0 ;  /* 0x0000000e0b008224 */ /* 0x000fe200078e0200 */
[----:B------:R-:W-:Y:S01]  /*45d0*/  IADD3 R11, PT, PT, -R9, RZ, RZ ;  /* 0x000000ff090b7210 */ /* 0x000fe20007ffe1ff */
[----:B------:R-:W-:Y:S02]  /*45e0*/  IMAD R13, R2, R10, R13 ;  /* 0x0000000a020d7224 */ /* 0x000fe400078e020d */
[----:B------:R-:W-:Y:S02]  /*45f0*/  @!P0 IMAD R9, R15, R40, R3 ;  /* 0x000000280f098224 */ /* 0x000fe400078e0203 */
[----:B------:R-:W-:Y:S02]  /*4600*/  @!P0 IMAD.MOV.U32 R3, RZ, RZ, R0 ;  /* 0x000000ffff038224 */ /* 0x000fe400078e0000 */
[----:B------:R-:W-:Y:S02]  /*4610*/  IMAD R8, R6, R11, R8 ;  /* 0x0000000b06087224 */ /* 0x000fe400078e0208 */
[----:B------:R-:W-:Y:S02]  /*4620*/  IMAD R13, R3, R2, R13 ;  /* 0x00000002030d7224 */ /* 0x000fe400078e020d */
[----:B------:R-:W-:Y:S02]  /*4630*/  IMAD R8, R9, R6, R8 ;  /* 0x0000000609087224 */ /* 0x000fe400078e0208 */
.L_x_88:
[----:B------:R-:W-:Y:S05]  /*4640*/  BRA.U UP1, `(.L_x_89) ;  /* 0x0000000101107547 */ /* 0x000fea000b800000 */
[----:B------:R-:W-:Y:S04]  /*4650*/  MOV R0, UR7 ;  /* 0x0000000700007c02 */ /* 0x000fe80008000f00 */
[----:B------:R-:W-:Y:S04]  /*4660*/  SHF.L.U32 R3, R0, 0x1f, RZ ;  /* 0x0000001f00037819 */ /* 0x000fe800000006ff */
[----:B------:R-:W2:Y:S02]  /*4670*/  SYNCS.PHASECHK.TRANS64.TRYWAIT P0, [UR6+0x68], R3 ;  /* 0x00006803ff0075a7 */ /* 0x000ea40008001106 */
[----:B--2---:R-:W-:Y:S05]  /*4680*/  @!P0 BRA `(.L_x_90) ;  /* 0x0000002800888947 */ /* 0x004fea0003800000 */
.L_x_89:
[----:B------:R-:W-:Y:S05]  /*4690*/  BRA.U !UP3, `(.L_x_91) ;  /* 0x000000010b347547 */ /* 0x000fea000b800000 */
[----:B------:R-:W-:Y:S01]  /*46a0*/  UPLOP3.LUT UP0, UPT, UPT, UPT, UP2, 0x80, 0x8 ;  /* 0x000000000008789c */ /* 0x000fe20003f0f020 */
[----:B--2---:R-:W-:Y:S02]  /*46b0*/  HFMA2 R0, -RZ, RZ, 0, 5.9604644775390625e-08 ;  /* 0x00000001ff007431 */ /* 0x004fe400000001ff */
[----:B------:R-:W-:Y:S03]  /*46c0*/  IMAD.MOV.U32 R95, RZ, RZ, 0x1 ;  /* 0x00000001ff5f7424 */ /* 0x000fe600078e00ff */
[----:B------:R-:W-:Y:S05]  /*46d0*/  PLOP3.LUT P0, PT, PT, PT, UP0, 0x80, 0x8 ;  /* 0x000000000008781c */ /* 0x000fea0003f0f008 */
[----:B------:R-:W2:Y:S01]  /*46e0*/  @UP0 LDCU.64 UR10, c[0x0][0x888] ;  /* 0x00011100ff0a07ac */ /* 0x000ea20008000a00 */
[----:B------:R-:W-:Y:S07]  /*46f0*/  @UP0 UIMAD UR8, UR36, UR4, URZ ;  /* 0x00000004240802a4 */ /* 0x000fee000f8e02ff */
[----:B------:R-:W-:Y:S01]  /*4700*/  @!P0 PRMT R95, R0, 0x7610, R95 ;  /* 0x00007610005f8816 */ /* 0x000fe2000000005f */
[----:B--2---:R-:W-:Y:S03]  /*4710*/  @UP0 UIMAD.WIDE UR10, UR8, 0x4, UR10 ;  /* 0x00000004080a08a5 */ /* 0x004fe6000f8e020a */
[----:B------:R-:W2:Y:S03]  /*4720*/  @!UP0 LDCU UR8, c[0x0][0x880] ;  /* 0x00011000ff0887ac */ /* 0x000ea60008000800 */
[----:B------:R-:W-:Y:S01]  /*4730*/  IMAD.U32 R10, RZ, RZ, UR10 ;  /* 0x0000000aff0a7e24 */ /* 0x000fe2000f8e00ff */
[----:B------:R-:W-:Y:S05]  /*4740*/  MOV R11, UR11 ;  /* 0x0000000b000b7c02 */ /* 0x000fea0008000f00 */
[----:B-----5:R4:W5:Y:S02]  /*4750*/  @P0 LDG.E R49, desc[UR40][R10.64] ;  /* 0x000000280a310981 */ /* 0x020964000c1e1900 */
[----:B--2-4-:R-:W-:Y:S07]  /*4760*/  @!P0 IMAD.U32 R49, RZ, RZ, UR8 ;  /* 0x00000008ff318e24 */ /* 0x014fee000f8e00ff */
.L_x_91:
[----:B-----5:R-:W-:Y:S01]  /*4770*/  @!P4 FSETP.EQ.AND P5, PT, R49, RZ, PT ;  /* 0x000000ff3100c20b */ /* 0x020fe20003fa2000 */
[----:B------:R-:W-:Y:S01]  /*4780*/  @!UPT UIADD3 URZ, UPT, UPT, URZ, URZ, URZ ;  /* 0x000000fffffff290 */ /* 0x000fe2000fffe0ff */
[----:B------:R-:W-:Y:S11]  /*4790*/  @!P4 BRA `(.L_x_92) ;  /* 0x000000000014c947 */ /* 0x000ff60003800000 */
[----:B------:R-:W-:Y:S02]  /*47a0*/  LOP3.LUT P0, RZ, R95, 0xff, RZ, 0xc0, !PT ;  /* 0x000000ff5fff7812 */ /* 0x000fe4000780c0ff */
[----:B------:R-:W-:Y:S04]  /*47b0*/  PLOP3.LUT P5, PT, PT, PT, UP0, 0x80, 0x8 ;  /* 0x000000000008781c */ /* 0x000fe80003faf008 */
[----:B------:R-:W-:Y:S07]  /*47c0*/  PLOP3.LUT P5, PT, P5, PT, PT, 0x8, 0x80 ;  /* 0x000000000080781c */ /* 0x000fee0002fae170 */
[----:B------:R-:W-:Y:S11]  /*47d0*/  @P0 FSETP.EQ.AND P5, PT, R49, RZ, PT ;  /* 0x000000ff3100020b */ /* 0x000ff60003fa2000 */
[----:B------:R-:W-:Y:S02]  /*47e0*/  @!UPT UIADD3 URZ, UPT, UPT, URZ, URZ, URZ ;  /* 0x000000fffffff290 */ /* 0x000fe4000fffe0ff */
.L_x_92:
[----:B------:R-:W4:Y:S01]  /*47f0*/  SYNCS.PHASECHK.TRANS64.TRYWAIT P4, [UR6+0x58], R26 ;  /* 0x0000581aff0075a7 */ /* 0x000f220008081106 */
[----:B------:R-:W-:Y:S01]  /*4800*/  @P3 SHF.R.U32.HI R27, RZ, 0x10, R21 ;  /* 0x00000010ff1b3819 */ /* 0x000fe20000011615 */
[----:B------:R-:W-:Y:S01]  /*4810*/  VIADD R29, R29, 0x1 ;  /* 0x000000011d1d7836 */ /* 0x000fe20000000000 */
[----:B------:R-:W5:Y:S08]  /*4820*/  LDC.64 R14, c[0x0][0xb10] ;  /* 0x0002c400ff0e7b82 */ /* 0x000f700000000a00 */
[----:B------:R-:W1:Y:S08]  /*4830*/  LDC.64 R10, c[0x0][0xb18] ;  /* 0x0002c600ff0a7b82 */ /* 0x000e700000000a00 */
[----:B--2---:R-:W2:Y:S08]  /*4840*/  @!P1 LDC R0, c[0x0][0xb20] ;  /* 0x0002c800ff009b82 */ /* 0x004eb00000000800 */
[----:B------:R-:W3:Y:S01]  /*4850*/  @!P1 LDC R3, c[0x0][0xb0c] ;  /* 0x0002c300ff039b82 */ /* 0x000ee20000000800 */
[----:B-----5:R-:W-:Y:S05]  /*4860*/  @!P1 IMAD.HI.U32 R14, R13, R14, RZ ;  /* 0x0000000e0d0e9227 */ /* 0x020fea00078e00ff */
[----:B------:R-:W-:Y:S01]  /*4870*/  @!P1 SHF.R.U32.HI R14, RZ, R15, R14 ;  /* 0x0000000fff0e9219 */ /* 0x000fe2000001160e */
[----:B-1----:R-:W-:Y:S01]  /*4880*/  @!P1 IMAD.HI.U32 R11, R8, R11, RZ ;  /* 0x0000000b080b9227 */ /* 0x002fe200078e00ff */
[----:B------:R-:W-:Y:S04]  /*4890*/  @!P1 ISETP.NE.AND P0, PT, R10, 0x1, PT ;  /* 0x000000010a00980c */ /* 0x000fe80003f05270 */
[----:B--2---:R-:W-:Y:S02]  /*48a0*/  @!P1 SHF.R.U32.HI R9, RZ, R0, R11 ;  /* 0x00000000ff099219 */ /* 0x004fe4000001160b */
[----:B---3--:R-:W-:Y:S02]  /*48b0*/  @!P1 ISETP.NE.AND P2, PT, R3, 0x1, PT ;  /* 0x000000010300980c */ /* 0x008fe40003f45270 */
[----:B------:R-:W-:Y:S02]  /*48c0*/  @!P1 SEL R9, R8, R9, !P0 ;  /* 0x0000000908099207 */ /* 0x000fe40004000000 */
[----:B------:R-:W-:Y:S02]  /*48d0*/  ELECT P0, URZ, PT ;  /* 0x0000000000ff782f */ /* 0x000fe40003800000 */
[----:B------:R-:W-:Y:S05]  /*48e0*/  @!P1 SEL R14, R13, R14, !P2 ;  /* 0x0000000e0d0e9207 */ /* 0x000fea0005000000 */
[----:B------:R-:W-:Y:S02]  /*48f0*/  @!P1 IMAD.IADD R0, R9, 0x1, -R14 ;  /* 0x0000000109009824 */ /* 0x000fe400078e0a0e */
[----:B------:R-:W-:Y:S02]  /*4900*/  @!P1 IMAD.IADD R9, R14, 0x1, -R9 ;  /* 0x000000010e099824 */ /* 0x000fe400078e0a09 */
[----:B------:R-:W-:Y:S02]  /*4910*/  @!P1 IMAD R13, R0, R3, R13 ;  /* 0x00000003000d9224 */ /* 0x000fe400078e020d */
[----:B------:R-:W-:Y:S01]  /*4920*/  @!P1 IMAD R8, R9, R10, R8 ;  /* 0x0000000a09089224 */ /* 0x000fe200078e0208 */
[----:B----4-:R-:W-:Y:S06]  /*4930*/  @!P4 BRA `(.L_x_93) ;  /* 0x0000002400f4c947 */ /* 0x010fec0003800000 */
.L_x_149:
[----:B------:R-:W-:Y:S01]  /*4940*/  PLOP3.LUT P5, PT, P5, P0, PT, 0xf2, 0x2f ;  /* 0x00000000002f781c */ /* 0x000fe20002fa1e72 */
[----:B------:R-:W-:Y:S01]  /*4950*/  UMOV UR14, 0x0 ;  /* 0x00000000000e7882 */ /* 0x000fe20000000000 */
[----:B------:R-:W-:Y:S01]  /*4960*/  LOP3.LUT R30, R30, 0x1, RZ, 0x3c, !PT ;  /* 0x000000011e1e7812 */ /* 0x000fe200078e3cff */
[----:B------:R-:W-:Y:S01]  /*4970*/  UMOV UR15, 0x10000000 ;  /* 0x10000000000f7882 */ /* 0x000fe20000000000 */
[----:B------:R-:W-:Y:S01]  /*4980*/  UMOV UR12, UR36 ;  /* 0x00000024000c7c82 */ /* 0x000fe20008000000 */
[----:B------:R-:W-:Y:S08]  /*4990*/  @P3 R2UR UR36, R27 ;  /* 0x000000001b2432ca */ /* 0x000ff000000e0000 */
[----:B-1----:R-:W-:Y:S01]  /*49a0*/  @!P5 IADD3 R3, P0, PT, R32, 0x580, RZ ;  /* 0x000005802003d810 */ /* 0x002fe20007f1e0ff */
[----:B------:R-:W-:Y:S01]  /*49b0*/  @!P5 IMAD.SHL.U32 R94, R94, 0x40, RZ ;  /* 0x000000405e5ed824 */ /* 0x000fe200078e00ff */
[----:B------:R-:W-:Y:S01]  /*49c0*/  VOTEU.ALL UP1, P5 ;  /* 0x0000000000ff7886 */ /* 0x000fe20002820000 */
[----:B------:R-:W-:Y:S01]  /*49d0*/  @!P5 IMAD.SHL.U32 R93, R93, 0x40, RZ ;  /* 0x000000405d5dd824 */ /* 0x000fe200078e00ff */
[----:B------:R-:W-:Y:S01]  /*49e0*/  @!P5 R2UR UR9, R3 ;  /* 0x000000000309d2ca */ /* 0x000fe200000e0000 */
[----:B------:R-:W-:Y:S01]  /*49f0*/  @!P5 IMAD.X R0, RZ, RZ, R33, P0 ;  /* 0x000000ffff00d224 */ /* 0x000fe200000e0621 */
[----:B------:R-:W-:Y:S01]  /*4a00*/  @!P5 R2UR UR10, R94 ;  /* 0x000000005e0ad2ca */ /* 0x000fe200000e0000 */
[----:B------:R-:W-:Y:S01]  /*4a10*/  IMAD.IADD R94, R8, 0x1, R81 ;  /* 0x00000001085e7824 */ /* 0x000fe200078e0251 */
[----:B------:R-:W-:Y:S01]  /*4a20*/  @!P5 R2UR UR11, R93 ;  /* 0x000000005d0bd2ca */ /* 0x000fe200000e0000 */
[----:B------:R-:W-:Y:S01]  /*4a30*/  IMAD.IADD R93, R13, 0x1, R92 ;  /* 0x000000010d5d7824 */ /* 0x000fe200078e025c */
[----:B------:R-:W-:Y:S02]  /*4a40*/  @!P5 R2UR UR8, R0 ;  /* 0x000000000008d2ca */ /* 0x000fe400000e0000 */
[C---:B------:R-:W-:Y:S04]  /*4a50*/  ISETP.NE.AND P0, PT, R29.reuse, 0x2, PT ;  /* 0x000000021d00780c */ /* 0x040fe80003f05270 */
[----:B------:R-:W-:Y:S01]  /*4a60*/  SEL R3, RZ, 0x1, P0 ;  /* 0x00000001ff037807 */ /* 0x000fe20000000000 */
[----:B------:R-:W-:Y:S01]  /*4a70*/  IMAD.U32 R10, RZ, RZ, UR9 ;  /* 0x00000009ff0a7e24 */ /* 0x000fe2000f8e00ff */
[----:B------:R-:W-:Y:S01]  /*4a80*/  @!UP1 UIADD3 UR9, UPT, UPT, UR6, 0x50, URZ ;  /* 0x0000005006099890 */ /* 0x000fe2000fffe0ff */
[----:B------:R-:W-:Y:S02]  /*4a90*/  SEL R29, R29, RZ, P0 ;  /* 0x000000ff1d1d7207 */ /* 0x000fe40000000000 */
[----:B------:R-:W-:Y:S02]  /*4aa0*/  LOP3.LUT R28, R28, R3, RZ, 0x3c, !PT ;  /* 0x000000031c1c7212 */ /* 0x000fe400078e3cff */
[----:B------:R-:W-:Y:S01]  /*4ab0*/  IMAD.U32 R11, RZ, RZ, UR8 ;  /* 0x00000008ff0b7e24 */ /* 0x000fe2000f8e00ff */
[----:B------:R-:W-:Y:S01]  /*4ac0*/  @!P5 R2UR UR16, R10 ;  /* 0x000000000a10d2ca */ /* 0x000fe200000e0000 */
[----:B------:R-:W-:Y:S01]  /*4ad0*/  @!UP1 UIADD3 UR8, UPT, UPT, UR6, 0x200, URZ ;  /* 0x0000020006089890 */ /* 0x000fe2000fffe0ff */
[----:B------:R-:W-:Y:S02]  /*4ae0*/  VOTEU.ALL UP1, P5 ;  /* 0x0000000000ff7886 */ /* 0x000fe40002820000 */
[----:B------:R-:W-:Y:S11]  /*4af0*/  @!P5 R2UR UR17, R11 ;  /* 0x000000000b11d2ca */ /* 0x000ff600000e0000 */
[----:B------:R-:W-:Y:S02]  /*4b00*/  @!UPT UIADD3 URZ, UPT, UPT, URZ, URZ, URZ ;  /* 0x000000fffffff290 */ /* 0x000fe4000fffe0ff */
[----:B------:R2:W-:Y:S01]  /*4b10*/  @!UP1 UTMALDG.3D [UR8], [UR16], desc[UR14] ;  /* 0x00000e08100095b4 */ /* 0x0005e20008011000 */
[----:B------:R2:W-:Y:S01]  /*4b20*/  @!P5 SYNCS.ARRIVE.TRANS64.RED.A0TR RZ, [UR6+0x50], R25 ;  /* 0x00005019ffffd9a7 */ /* 0x0005e20008300406 */
[----:B------:R-:W-:Y:S01]  /*4b30*/  UPLOP3.LUT UP1, UPT, UPT, UPT, UPT, 0x80, 0x8 ;  /* 0x000000000008789c */ /* 0x000fe20003f2f070 */
[----:B------:R-:W-:Y:S01]  /*4b40*/  SYNCS.ARRIVE.TRANS64.RED.A1T0 RZ, [UR37], RZ ;  /* 0x000000ffffff79a7 */ /* 0x000fe20008100425 */
[----:B------:R-:W-:Y:S09]  /*4b50*/  @P3 BRA `(.L_x_94) ;  /* 0xfffffff400b43947 */ /* 0x000ff2000383ffff */
[----:B------:R-:W-:Y:S07]  /*4b60*/  MOV R0, UR6 ;  /* 0x0000000600007c02 */ /* 0x000fee0008000f00 */
.L_x_95:
[----:B-1----:R-:W-:-:S04]  /*4b70*/  SHF.L.U32 R3, R30, 0x1f, RZ ;  /* 0x0000001f1e037819 */ /* 0x002fc800000006ff */
[----:B------:R1:W3:Y:S03]  /*4b80*/  SYNCS.PHASECHK.TRANS64.TRYWAIT P0, [R0+URZ+0x58], R3 ;  /* 0x00005803000075a7 */ /* 0x0002e600080011ff */
[----:B---3--:R-:W-:Y:S05]  /*4b90*/  @!P0 NANOSLEEP.SYNCS 0x989680 ;  /* 0x009896800000895d */ /* 0x008fea0003900000 */
[----:B------:R-:W3:Y:S02]  /*4ba0*/  @!P0 SYNCS.PHASECHK.TRANS64 P0, [R0+URZ+0x58], R3 ;  /* 0x00005803000085a7 */ /* 0x000ee400080010ff */
[----:B--23--:R-:W-:Y:S05]  /*4bb0*/  @P0 EXIT ;  /* 0x000000000000094d */ /* 0x00cfea0003800000 */
[----:B------:R-:W-:Y:S05]  /*4bc0*/  BRA `(.L_x_95) ;  /* 0xfffffffc00e87947 */ /* 0x000fea000383ffff */
.L_x_86:
[----:B------:R-:W-:-:S06]  /*4bd0*/  UISETP.GE.AND UP1, UPT, UR10, 0x4, UPT ;  /* 0x000000040a00788c */ /* 0x000fcc000bf26270 */
[----:B------:R-:W-:-:S13]  /*4be0*/  PLOP3.LUT P0, PT, PT, PT, UP1, 0x80, 0x8 ;  /* 0x000000000008781c */ /* 0x000fda0003f0f018 */
[----:B------:R-:W-:Y:S05]  /*4bf0*/  @!P0 EXIT ;  /* 0x000000000000894d */ /* 0x000fea0003800000 */
[----:B------:R-:W-:Y:S01]  /*4c00*/  BAR.SYNC.DEFER_BLOCKING 0x6, 0xa0 ;  /* 0x0182800000007b1d */ /* 0x000fe20000010000 */
[C---:B------:R-:W-:Y:S01]  /*4c10*/  IMAD.SHL.U32 R4, R103.reuse, 0x40, RZ ;  /* 0x0000004067047824 */ /* 0x040fe200078e00ff */
[----:B------:R-:W-:Y:S01]  /*4c20*/  SHF.R.U32.HI R3, RZ, 0x1, R103 ;  /* 0x00000001ff037819 */ /* 0x000fe20000011667 */
[----:B------:R-:W-:Y:S01]  /*4c30*/  IMAD.SHL.U32 R105, R106, 0x800, RZ ;  /* 0x000008006a697824 */ /* 0x000fe200078e00ff */
[----:B------:R-:W-:Y:S01]  /*4c40*/  CS2R R108, SRZ ;  /* 0x00000000006c7805 */ /* 0x000fe2000001ff00 */
[C---:B------:R-:W-:Y:S01]  /*4c50*/  IMAD.U32 R47, R103.reuse, 0x10000, RZ ;  /* 0x00010000672f7824 */ /* 0x040fe200078e00ff */
[----:B------:R-:W-:Y:S01]  /*4c60*/  UMOV UR43, 0x400 ;  /* 0x00000400002b7882 */ /* 0x000fe20000000000 */
[C---:B------:R-:W-:Y:S01]  /*4c70*/  LOP3.LUT R2, R4.reuse, 0x180, RZ, 0xc0, !PT ;  /* 0x0000018004027812 */ /* 0x040fe200078ec0ff */
[----:B------:R-:W-:Y:S01]  /*4c80*/  ULEA UR43, UR37, UR43, 0x18 ;  /* 0x0000002b252b7291 */ /* 0x000fe2000f8ec0ff */
[----:B------:R-:W1:Y:S01]  /*4c90*/  LDC R101, c[0x0][0x370] ;  /* 0x0000dc00ff657b82 */ /* 0x000e620000000800 */
[----:B------:R-:W-:Y:S01]  /*4ca0*/  LOP3.LUT R4, R4, 0x640, RZ, 0xc0, !PT ;  /* 0x0000064004047812 */ /* 0x000fe200078ec0ff */
[----:B------:R-:W-:Y:S01]  /*4cb0*/  IMAD.MOV.U32 R44, RZ, RZ, RZ ;  /* 0x000000ffff2c7224 */ /* 0x000fe200078e00ff */
[----:B------:R-:W-:Y:S01]  /*4cc0*/  LOP3.LUT R3, R2, 0x20, R3, 0xf8, !PT ;  /* 0x0000002002037812 */ /* 0x000fe200078ef803 */
[----:B------:R-:W-:Y:S01]  /*4cd0*/  IMAD.SHL.U32 R2, R103, 0x8, RZ ;  /* 0x0000000867027824 */ /* 0x000fe200078e00ff */
[----:B------:R-:W-:Y:S01]  /*4ce0*/  LOP3.LUT R105, R4, 0x800, R105, 0xf8, !PT ;  /* 0x0000080004697812 */ /* 0x000fe200078ef869 */
[----:B------:R-:W-:Y:S01]  /*4cf0*/  UIADD3 UR4, UPT, UPT, UR43, 0x1200, URZ ;  /* 0x000012002b047890 */ /* 0x000fe2000fffe0ff */
[----:B------:R-:W-:Y:S01]  /*4d00*/  IMAD.MOV.U32 R110, RZ, RZ, RZ ;  /* 0x000000ffff6e7224 */ /* 0x000fe200078e00ff */
[----:B------:R-:W2:Y:S01]  /*4d10*/  LDC R42, c[0x0][0xb0c] ;  /* 0x0002c300ff2a7b82 */ /* 0x000ea20000000800 */
[----:B------:R-:W-:Y:S01]  /*4d20*/  LOP3.LUT R4, R3, 0x30, R2, 0x78, !PT ;  /* 0x0000003003047812 */ /* 0x000fe200078e7802 */
[----:B------:R-:W-:Y:S01]  /*4d30*/  IMAD.SHL.U32 R2, R106, 0x200000, RZ ;  /* 0x002000006a027824 */ /* 0x000fe200078e00ff */
[----:B------:R-:W3:Y:S01]  /*4d40*/  LDCU.64 UR46, c[0x0][0x348] ;  /* 0x00006900ff2e77ac */ /* 0x000ee20008000a00 */
[----:B------:R-:W-:Y:S01]  /*4d50*/  IMAD.SHL.U32 R3, R103, 0x10, RZ ;  /* 0x0000001067037824 */ /* 0x000fe200078e00ff */
[----:B------:R-:W-:Y:S01]  /*4d60*/  LOP3.LUT R105, R105, R4, RZ, 0xfc, !PT ;  /* 0x0000000469697212 */ /* 0x000fe200078efcff */
[----:B------:R-:W-:Y:S01]  /*4d70*/  IMAD.MOV.U32 R114, RZ, RZ, RZ ;  /* 0x000000ffff727224 */ /* 0x000fe200078e00ff */
[----:B------:R-:W4:Y:S01]  /*4d80*/  LDS R0, [UR43+0x120] ;  /* 0x0001202bff007984 */ /* 0x000f220008000800 */
[----:B------:R-:W1:Y:S01]  /*4d90*/  LDC R100, c[0x0][0xb20] ;  /* 0x0002c800ff647b82 */ /* 0x000e620000000800 */
[----:B------:R-:W-:Y:S01]  /*4da0*/  LOP3.LUT R2, R2, 0x200000, RZ, 0xc0, !PT ;  /* 0x0020000002027812 */ /* 0x000fe200078ec0ff */
[----:B------:R-:W-:Y:S01]  /*4db0*/  VIADD R104, R105, UR43 ;  /* 0x0000002b69687c36 */ /* 0x000fe20008000000 */
[----:B------:R-:W-:Y:S01]  /*4dc0*/  LOP3.LUT R3, R3, 0x20, RZ, 0xc0, !PT ;  /* 0x0000002003037812 */ /* 0x000fe200078ec0ff */
[----:B------:R-:W-:Y:S01]  /*4dd0*/  IMAD.U32 R111, RZ, RZ, UR4 ;  /* 0x00000004ff6f7e24 */ /* 0x000fe2000f8e00ff */
[----:B------:R-:W-:Y:S01]  /*4de0*/  LOP3.LUT R47, R2, 0x400000, R47, 0xf8, !PT ;  /* 0x00400000022f7812 */ /* 0x000fe200078ef82f */
[----:B------:R-:W1:Y:S01]  /*4df0*/  LDCU.64 UR38, c[0x0][0x888] ;  /* 0x00011100ff2677ac */ /* 0x000e620008000a00 */
[----:B------:R-:W-:Y:S01]  /*4e00*/  IADD3 R104, PT, PT, -R3, 0x200, R104 ;  /* 0x0000020003687810 */ /* 0x000fe20007ffe168 */
[----:B------:R-:W1:Y:S01]  /*4e10*/  LDC R41, c[0x0][0xb30] ;  /* 0x0002cc00ff297b82 */ /* 0x000e620000000800 */
[----:B------:R-:W-:-:S07]  /*4e20*/  UIADD3 UR42, UPT, UPT, UR43, 0x200, URZ ;  /* 0x000002002b2a7890 */ /* 0x000fce000fffe0ff */
[----:B------:R-:W1:Y:S08]  /*4e30*/  LDC.64 R90, c[0x0][0xb10] ;  /* 0x0002c400ff5a7b82 */ /* 0x000e700000000a00 */
[----:B------:R-:W1:Y:S08]  /*4e40*/  LDC.64 R38, c[0x0][0xb18] ;  /* 0x0002c600ff267b82 */ /* 0x000e700000000a00 */
[----:B------:R-:W1:Y:S01]  /*4e50*/  LDC.64 R86, c[0x0][0x888] ;  /* 0x00022200ff567b82 */ /* 0x000e620000000a00 */
[----:B----4-:R-:W-:-:S07]  /*4e60*/  IMAD.IADD R47, R0, 0x1, R47 ;  /* 0x00000001002f7824 */ /* 0x010fce00078e022f */
[----:B------:R-:W4:Y:S08]  /*4e70*/  LDC.64 R36, c[0x0][0xb28] ;  /* 0x0002ca00ff247b82 */ /* 0x000f300000000a00 */
[----:B------:R-:W1:Y:S08]  /*4e80*/  LDC.64 R88, c[0x0][0x890] ;  /* 0x00022400ff587b82 */ /* 0x000e700000000a00 */
[----:B------:R-:W1:Y:S08]  /*4e90*/  LDC.64 R84, c[0x0][0x8b0] ;  /* 0x00022c00ff547b82 */ /* 0x000e700000000a00 */
[----:B------:R-:W1:Y:S08]  /*4ea0*/  LDC.64 R82, c[0x0][0x8a8] ;  /* 0x00022a00ff527b82 */ /* 0x000e700000000a00 */
[----:B--23--:R-:W1:Y:S02]  /*4eb0*/  LDC R102, c[0x0][0x374] ;  /* 0x0000dd00ff667b82 */ /* 0x00ce640000000800 */
.L_x_113:
[C---:B------:R-:W-:Y:S02]  /*4ec0*/  LEA R0, R114.reuse, UR43, 0x3 ;  /* 0x0000002b72007c11 */ /* 0x040fe4000f8e18ff */
[----:B------:R-:W-:Y:S02]  /*4ed0*/  SHF.L.U32 R3, R109, 0x1f, RZ ;  /* 0x0000001f6d037819 */ /* 0x000fe400000006ff */
[----:B------:R-:W-:Y:S02]  /*4ee0*/  LEA R16, R114, UR43, 0x4 ;  /* 0x0000002b72107c11 */ /* 0x000fe4000f8e20ff */
[----:B--2---:R-:W2:Y:S02]  /*4ef0*/  SYNCS.PHASECHK.TRANS64.TRYWAIT P0, [R0+URZ+0x70], R3 ;  /* 0x00007003000075a7 */ /* 0x004ea400080011ff */
[----:B--23--:R-:W-:Y:S05]  /*4f00*/  @!P0 BRA `(.L_x_96) ;  /* 0x0000002000988947 */ /* 0x00cfea0003800000 */
.L_x_150:
[----:B------:R-:W3:Y:S01]  /*4f10*/  LDC.64 R12, c[0x0][0xb10] ;  /* 0x0002c400ff0c7b82 */ /* 0x000ee20000000a00 */
[----:B------:R-:W4:Y:S01]  /*4f20*/  LDS.128 R16, [R16+0x100] ;  /* 0x0001000010107984 */ /* 0x000f220000000c00 */
[----:B-1----:R-:W-:Y:S01]  /*4f30*/  ISETP.NE.AND P1, PT, R41, 0x1, PT ;  /* 0x000000012900780c */ /* 0x002fe20003f25270 */
[----:B--2---:R-:W-:Y:S01]  /*4f40*/  VIADD R0, R0, 0x80 ;  /* 0x0000008000007836 */ /* 0x004fe20000000000 */
[----:B------:R-:W-:Y:S04]  /*4f50*/  ISETP.GE.AND P0, PT, R40, 0x1, PT ;  /* 0x000000012800780c */ /* 0x000fe80003f06270 */
[----:B------:R-:W1:Y:S01]  /*4f60*/  LDC.64 R10, c[0x0][0xb18] ;  /* 0x0002c600ff0a7b82 */ /* 0x000e620000000a00 */
[----:B------:R-:W-:Y:S01]  /*4f70*/  PRMT R0, RZ, 0x654, R0 ;  /* 0x00000654ff007816 */ /* 0x000fe20000000000 */
[----:B------:R-:W-:Y:S01]  /*4f80*/  @!PT LDS RZ, [RZ] ;  /* 0x00000000fffff984 */ /* 0x000fe20000000800 */
[----:B------:R-:W-:Y:S01]  /*4f90*/  @!PT LDS RZ, [RZ] ;  /* 0x00000000fffff984 */ /* 0x000fe20000000800 */
[----:B------:R-:W-:Y:S01]  /*4fa0*/  @!PT LDS RZ, [RZ] ;  /* 0x00000000fffff984 */ /* 0x000fe20000000800 */
[----:B------:R-:W-:Y:S01]  /*4fb0*/  @!PT LDS RZ, [RZ] ;  /* 0x00000000fffff984 */ /* 0x000fe20000000800 */
[----:B------:R2:W-:Y:S06]  /*4fc0*/  MEMBAR.ALL.CTA ;  /* 0x0000000000007992 */ /* 0x0005ec0000008000 */
[----:B--2---:R-:W2:Y:S01]  /*4fd0*/  FENCE.VIEW.ASYNC.S ;  /* 0x00000000000073c6 */ /* 0x004ea20000000000 */
[----:B------:R-:W1:Y:S08]  /*4fe0*/  @!P1 LDC R14, c[0x0][0xb20] ;  /* 0x0002c800ff0e9b82 */ /* 0x000e700000000800 */
[----:B------:R-:W1:Y:S01]  /*4ff0*/  @!P1 LDC R9, c[0x0][0xb0c] ;  /* 0x0002c300ff099b82 */ /* 0x000e620000000800 */
[----:B--2---:R2:W-:Y:S01]  /*5000*/  SYNCS.ARRIVE.TRANS64.RED.A1T0 RZ, [R0+URZ], RZ ;  /* 0x000000ff00ff79a7 */ /* 0x0045e200081004ff */
[----:B----4-:R-:W-:Y:S04]  /*5010*/  LOP3.LUT P4, RZ, R18, 0x1, RZ, 0xc0, !PT ;  /* 0x0000000112ff7812 */ /* 0x010fe8000788c0ff */
[----:B------:R-:W-:Y:S09]  /*5020*/  P2R R112, PR, RZ, 0x10 ;  /* 0x00000010ff707803 */ /* 0x000ff20000000000 */
[----:B------:R-:W-:Y:S02]  /*5030*/  @P4 MOV R45, R16 ;  /* 0x00000010002d4202 */ /* 0x000fe40000000f00 */
[----:B------:R-:W-:Y:S01]  /*5040*/  @P4 LOP3.LUT R43, R17, 0xffff, RZ, 0xc0, !PT ;  /* 0x0000ffff112b4812 */ /* 0x000fe200078ec0ff */
[----:B--23--:R-:W-:Y:S06]  /*5050*/  @!P0 BRA `(.L_x_97) ;  /* 0x0000000000a48947 */ /* 0x00cfec0003800000 */
[----:B------:R-:W-:Y:S01]  /*5060*/  IMAD.HI.U32 R21, R102, R39, RZ ;  /* 0x0000002766157227 */ /* 0x000fe200078e00ff */
[----:B------:R-:W-:Y:S02]  /*5070*/  ISETP.NE.AND P0, PT, R38, 0x1, PT ;  /* 0x000000012600780c */ /* 0x000fe40003f05270 */
[----:B------:R-:W-:Y:S01]  /*5080*/  ISETP.NE.AND P2, PT, R40, 0x1, PT ;  /* 0x000000012800780c */ /* 0x000fe20003f45270 */
[----:B------:R-:W-:Y:S01]  /*5090*/  IMAD.HI.U32 R20, R101, R90, RZ ;  /* 0x0000005a65147227 */ /* 0x000fe200078e00ff */
[----:B------:R-:W-:Y:S02]  /*50a0*/  SHF.R.U32.HI R21, RZ, R100, R21 ;  /* 0x00000064ff157219 */ /* 0x000fe40000011615 */
[----:B------:R-:W-:Y:S01]  /*50b0*/  ISETP.NE.AND P3, PT, R42, 0x1, PT ;  /* 0x000000012a00780c */ /* 0x000fe20003f65270 */
[----:B------:R-:W-:Y:S01]  /*50c0*/  IMAD.HI.U32 R24, R45, R90, RZ ;  /* 0x0000005a2d187227 */ /* 0x000fe200078e00ff */
[----:B------:R-:W-:Y:S02]  /*50d0*/  SHF.R.U32.HI R20, RZ, R91, R20 ;  /* 0x0000005bff147219 */ /* 0x000fe40000011614 */
[----:B------:R-:W-:Y:S01]  /*50e0*/  SEL R3, R102, R21, !P0 ;  /* 0x0000001566037207 */ /* 0x000fe20004000000 */
[----:B------:R-:W-:Y:S01]  /*50f0*/  IMAD.HI.U32 R21, R43, R39, RZ ;  /* 0x000000272b157227 */ /* 0x000fe200078e00ff */
[----:B------:R-:W-:Y:S02]  /*5100*/  SEL R7, R101, R20, !P3 ;  /* 0x0000001465077207 */ /* 0x000fe40005800000 */
[----:B------:R-:W-:Y:S01]  /*5110*/  SHF.R.U32.HI R24, RZ, R91, R24 ;  /* 0x0000005bff187219 */ /* 0x000fe20000011618 */
[-C--:B------:R-:W-:Y:S04]  /*5120*/  IMAD.HI.U32 R20, R3, R36.reuse, RZ ;  /* 0x0000002403147227 */ /* 0x080fe800078e00ff */
[----:B------:R-:W-:Y:S01]  /*5130*/  IMAD.HI.U32 R22, R7, R36, RZ ;  /* 0x0000002407167227 */ /* 0x000fe200078e00ff */
[-C--:B------:R-:W-:Y:S02]  /*5140*/  @P2 SHF.R.U32.HI R3, RZ, R37.reuse, R20 ;  /* 0x00000025ff032219 */ /* 0x080fe40000011614 */
[----:B------:R-:W-:Y:S02]  /*5150*/  SHF.R.U32.HI R20, RZ, R100, R21 ;  /* 0x00000064ff147219 */ /* 0x000fe40000011615 */
[----:B------:R-:W-:Y:S01]  /*5160*/  @P2 SHF.R.U32.HI R7, RZ, R37, R22 ;  /* 0x00000025ff072219 */ /* 0x000fe20000011616 */
[C---:B------:R-:W-:Y:S01]  /*5170*/  IMAD R2, R40.reuse, R3, RZ ;  /* 0x0000000328027224 */ /* 0x040fe200078e02ff */
[----:B------:R-:W-:Y:S02]  /*5180*/  SEL R5, R43, R20, !P0 ;  /* 0x000000142b057207 */ /* 0x000fe40004000000 */
[----:B------:R-:W-:Y:S01]  /*5190*/  SEL R3, R45, R24, !P3 ;  /* 0x000000182d037207 */ /* 0x000fe20005800000 */
[----:B------:R-:W-:Y:S01]  /*51a0*/  IMAD R4, R40, R7, RZ ;  /* 0x0000000728047224 */ /* 0x000fe200078e02ff */
[C---:B------:R-:W-:Y:S01]  /*51b0*/  ISETP.GE.AND P0, PT, R5.reuse, R2, PT ;  /* 0x000000020500720c */ /* 0x040fe20003f06270 */
[----:B------:R-:W-:Y:S03]  /*51c0*/  IMAD.HI.U32 R6, R5, R36, RZ ;  /* 0x0000002405067227 */ /* 0x000fe600078e00ff */
[----:B------:R-:W-:Y:S01]  /*51d0*/  ISETP.GE.OR P0, PT, R3, R4, P0 ;  /* 0x000000040300720c */ /* 0x000fe20000706670 */
[----:B------:R-:W-:Y:S01]  /*51e0*/  IMAD.MOV R4, RZ, RZ, -R3 ;  /* 0x000000ffff047224 */ /* 0x000fe200078e0a03 */
[-C--:B------:R-:W-:Y:S03]  /*51f0*/  SHF.R.U32.HI R6, RZ, R37.reuse, R6 ;  /* 0x00000025ff067219 */ /* 0x080fe60000011606 */
[----:B------:R-:W-:Y:S01]  /*5200*/  IMAD R45, R42, R4, R45 ;  /* 0x000000042a2d7224 */ /* 0x000fe200078e022d */
[----:B------:R-:W-:Y:S05]  /*5210*/  SEL R15, R5, R6, !P2 ;  /* 0x00000006050f7207 */ /* 0x000fea0005000000 */
[----:B------:R-:W-:Y:S02]  /*5220*/  IMAD.MOV R6, RZ, RZ, -R15 ;  /* 0x000000ffff067224 */ /* 0x000fe400078e0a0f */
[C---:B------:R-:W-:Y:S04]  /*5230*/  @!P0 IMAD.HI.U32 R2, R3.reuse, R36, RZ ;  /* 0x0000002403028227 */ /* 0x040fe800078e00ff */
[----:B------:R-:W-:Y:S01]  /*5240*/  IMAD R6, R40, R6, R5 ;  /* 0x0000000628067224 */ /* 0x000fe200078e0205 */
[----:B------:R-:W-:Y:S04]  /*5250*/  @!P0 SHF.R.U32.HI R2, RZ, R37, R2 ;  /* 0x00000025ff028219 */ /* 0x000fe80000011602 */
[----:B------:R-:W-:Y:S02]  /*5260*/  @!P0 SEL R0, R3, R2, !P2 ;  /* 0x0000000203008207 */ /* 0x000fe40005000000 */
[----:B------:R-:W-:Y:S02]  /*5270*/  IADD3 R2, PT, PT, -R5, RZ, RZ ;  /* 0x000000ff05027210 */ /* 0x000fe40007ffe1ff */
[----:B------:R-:W-:Y:S01]  /*5280*/  @!P0 IADD3 R8, PT, PT, R15, -R0, RZ ;  /* 0x800000000f088210 */ /* 0x000fe20007ffe0ff */
[----:B------:R-:W-:Y:S02]  /*5290*/  @!P0 IMAD R0, R7, R6, R0 ;  /* 0x0000000607008224 */ /* 0x000fe400078e0200 */
[----:B------:R-:W-:Y:S02]  /*52a0*/  IMAD R43, R38, R2, R43 ;  /* 0x00000002262b7224 */ /* 0x000fe400078e022b */
[----:B------:R-:W-:Y:S02]  /*52b0*/  @!P0 IMAD R5, R8, R40, R3 ;  /* 0x0000002808058224 */ /* 0x000fe400078e0203 */
[----:B------:R-:W-:Y:S04]  /*52c0*/  @!P0 IMAD.MOV.U32 R3, RZ, RZ, R0 ;  /* 0x000000ffff038224 */ /* 0x000fe800078e0000 */
[----:B------:R-:W-:Y:S02]  /*52d0*/  IMAD R45, R3, R42, R45 ;  /* 0x0000002a032d7224 */ /* 0x000fe400078e022d */
[----:B------:R-:W-:Y:S07]  /*52e0*/  IMAD R43, R5, R38, R43 ;  /* 0x00000026052b7224 */ /* 0x000fee00078e022b */
.L_x_97:
[----:B------:R-:W-:Y:S01]  /*52f0*/  @!P1 IMAD.HI.U32 R0, R45, R12, RZ ;  /* 0x0000000c2d009227 */ /* 0x000fe200078e00ff */
[----:B-1----:R-:W-:Y:S01]  /*5300*/  @!P1 ISETP.NE.AND P0, PT, R10, 0x1, PT ;  /* 0x000000010a00980c */ /* 0x002fe20003f05270 */
[----:B------:R-:W-:Y:S01]  /*5310*/  ULOP3.LUT UP0, URZ, UR42, 0x1b0, URZ, 0xc0, !UPT ;  /* 0x000001b02aff7892 */ /* 0x000fe2000f80c0ff */
[----:B------:R-:W-:Y:S01]  /*5320*/  @!P1 ISETP.NE.AND P2, PT, R9, 0x1, PT ;  /* 0x000000010900980c */ /* 0x000fe20003f45270 */
[----:B------:R-:W-:Y:S01]  /*5330*/  @!P1 IMAD.HI.U32 R3, R43, R11, RZ ;  /* 0x0000000b2b039227 */ /* 0x000fe200078e00ff */
[----:B------:R-:W-:Y:S02]  /*5340*/  @!P1 SHF.R.U32.HI R0, RZ, R13, R0 ;  /* 0x0000000dff009219 */ /* 0x000fe40000011600 */
[----:B------:R-:W-:Y:S01]  /*5350*/  @P4 SHF.R.U32.HI R107, RZ, 0x10, R17 ;  /* 0x00000010ff6b4819 */ /* 0x000fe20000011611 */
[----:B------:R-:W-:Y:S01]  /*5360*/  VIADD R114, R114, 0x1 ;  /* 0x0000000172727836 */ /* 0x000fe20000000000 */
[----:B------:R-:W-:Y:S02]  /*5370*/  @!P1 SHF.R.U32.HI R2, RZ, R14, R3 ;  /* 0x0000000eff029219 */ /* 0x000fe40000011603 */
[----:B------:R-:W-:Y:S02]  /*5380*/  @!P1 SEL R3, R45, R0, !P2 ;  /* 0x000000002d039207 */ /* 0x000fe40005000000 */
[----:B------:R-:W-:Y:S05]  /*5390*/  @!P1 SEL R2, R43, R2, !P0 ;  /* 0x000000022b029207 */ /* 0x000fea0004000000 */
[----:B------:R-:W-:Y:S02]  /*53a0*/  @!P1 IMAD.IADD R0, R2, 0x1, -R3 ;  /* 0x0000000102009824 */ /* 0x000fe400078e0a03 */
[----:B------:R-:W-:Y:S02]  /*53b0*/  @!P1 IMAD.IADD R2, R3, 0x1, -R2 ;  /* 0x0000000103029824 */ /* 0x000fe400078e0a02 */
[----:B------:R-:W-:Y:S02]  /*53c0*/  @!P1 IMAD R45, R0, R9, R45 ;  /* 0x00000009002d9224 */ /* 0x000fe400078e022d */
[----:B------:R-:W-:Y:S01]  /*53d0*/  @!P1 IMAD R43, R2, R10, R43 ;  /* 0x0000000a022b9224 */ /* 0x000fe200078e022b */
[----:B------:R-:W-:Y:S06]  /*53e0*/  BRA.U !UP0, `(.L_x_98) ;  /* 0x0000000108407547 */ /* 0x000fec000b800000 */
[----:B------:R-:W1:Y:S01]  /*53f0*/  LDCU.64 UR8, c[0x4][0x80] ;  /* 0x01001000ff0877ac */ /* 0x000e620008000a00 */
[----:B------:R-:W-:Y:S01]  /*5400*/  MOV R3, 0x0 ;  /* 0x0000000000037802 */ /* 0x000fe20000000f00 */
[----:B------:R-:W-:Y:S02]  /*5410*/  HFMA2 R12, -RZ, RZ, 0, 5.9604644775390625e-08 ;  /* 0x00000001ff0c7431 */ /* 0x000fe400000001ff */
[----:B------:R-:W-:Y:S02]  /*5420*/  IMAD.MOV.U32 R8, RZ, RZ, 0x70 ;  /* 0x00000070ff087424 */ /* 0x000fe400078e00ff */
[----:B------:R-:W-:Y:S01]  /*5430*/  IMAD.MOV.U32 R13, RZ, RZ, RZ ;  /* 0x000000ffff0d7224 */ /* 0x000fe200078e00ff */
[----:B------:R-:W2:Y:S01]  /*5440*/  LDCU.64 UR6, c[0x4][0x88] ;  /* 0x01001100ff0677ac */ /* 0x000ea20008000a00 */
[----:B------:R-:W3:Y:S01]  /*5450*/  LDC.64 R2, c[0x4][R3] ;  /* 0x0100000003027b82 */ /* 0x000ee20000000a00 */
[----:B------:R-:W4:Y:S01]  /*5460*/  LDCU.64 UR4, c[0x4][0x8] ;  /* 0x01000100ff0477ac */ /* 0x000f220008000a00 */
[----:B-1----:R-:W-:Y:S01]  /*5470*/  MOV R5, UR9 ;  /* 0x0000000900057c02 */ /* 0x002fe20008000f00 */
[----:B------:R-:W-:Y:S01]  /*5480*/  IMAD.U32 R4, RZ, RZ, UR8 ;  /* 0x00000008ff047e24 */ /* 0x000fe2000f8e00ff */
[----:B--2---:R-:W-:Y:S01]  /*5490*/  MOV R7, UR7 ;  /* 0x0000000700077c02 */ /* 0x004fe20008000f00 */
[----:B------:R-:W-:Y:S01]  /*54a0*/  IMAD.U32 R6, RZ, RZ, UR6 ;  /* 0x00000006ff067e24 */ /* 0x000fe2000f8e00ff */
[----:B----4-:R-:W-:Y:S01]  /*54b0*/  MOV R11, UR5 ;  /* 0x00000005000b7c02 */ /* 0x010fe20008000f00 */
[----:B------:R-:W-:Y:S02]  /*54c0*/  IMAD.U32 R10, RZ, RZ, UR4 ;  /* 0x00000004ff0a7e24 */ /* 0x000fe4000f8e00ff */
[----:B------:R-:W-:Y:S07]  /*54d0*/  LEPC R20, `(.L_x_98) ;  /* 0x000000001014794e */ /* 0x000fee0000000000 */
[----:B---3-5:R-:W-:Y:S05]  /*54e0*/  CALL.ABS.NOINC R2 ;  /* 0x0000000002007343 */ /* 0x028fea0003c00000 */
.L_x_98:
[----:B------:R-:W-:Y:S01]  /*54f0*/  LOP3.LUT P0, RZ, R111, 0x1b0, RZ, 0xc0, !PT ;  /* 0x000001b06fff7812 */ /* 0x000fe2000780c0ff */
[----:B------:R-:W-:Y:S11]  /*5500*/  BSSY.RECONVERGENT B6, `(.L_x_99) ;  /* 0x0000013000067945 */ /* 0x000ff60003800200 */
[----:B------:R-:W-:Y:S01]  /*5510*/  @!UPT UIADD3 URZ, UPT, UPT, URZ, URZ, URZ ;  /* 0x000000fffffff290 */ /* 0x000fe2000fffe0ff */
[----:B------:R-:W-:Y:S05]  /*5520*/  @!P0 BRA `(.L_x_100) ;  /* 0x0000000000408947 */ /* 0x000fea0003800000 */
        /* <DEDUP_REMOVED lines=16> */
.L_x_100:
[----:B------:R-:W-:Y:S05]  /*5630*/  BSYNC.RECONVERGENT B6 ;  /* 0x0000000000067941 */ /* 0x000fea0003800200 */
.L_x_99:
[----:B------:R-:W-:Y:S01]  /*5640*/  ISETP.NE.U32.AND P3, PT, R88, RZ, PT ;  /* 0x000000ff5800720c */ /* 0x000fe20003f65070 */
[----:B------:R-:W-:Y:S01]  /*5650*/  UISETP.NE.AND UP1, UPT, UR44, URZ, UPT ;  /* 0x000000ff2c00728c */ /* 0x000fe2000bf25270 */
[----:B------:R-:W-:Y:S02]  /*5660*/  ISETP.NE.U32.AND P4, PT, R84, RZ, PT ;  /* 0x000000ff5400720c */ /* 0x000fe40003f85070 */
[----:B------:R-:W-:Y:S02]  /*5670*/  ISETP.NE.AND.EX P3, PT, R89, RZ, PT, P3 ;  /* 0x000000ff5900720c */ /* 0x000fe40003f65330 */
[----:B------:R-:W-:Y:S02]  /*5680*/  PLOP3.LUT P1, PT, PT, PT, PT, 0x8, 0x80 ;  /* 0x000000000080781c */ /* 0x000fe40003f2e170 */
[----:B------:R-:W-:Y:S02]  /*5690*/  PLOP3.LUT P0, PT, PT, PT, UP1, 0x80, 0x8 ;  /* 0x000000000008781c */ /* 0x000fe40003f0f018 */
[----:B------:R-:W-:Y:S02]  /*56a0*/  ISETP.NE.AND.EX P4, PT, R85, RZ, PT, P4 ;  /* 0x000000ff5500720c */ /* 0x000fe40003f85340 */
[----:B------:R-:W1:Y:S09]  /*56b0*/  @UP1 LDCU.64 UR4, c[0x0][0x888] ;  /* 0x00011100ff0417ac */ /* 0x000e720008000a00 */
[----:B------:R-:W-:Y:S01]  /*56c0*/  @P0 PLOP3.LUT P1, PT, P3, PT, PT, 0x80, 0x8 ;  /* 0x000000000008081c */ /* 0x000fe20001f2f070 */
[----:B-1----:R-:W-:Y:S04]  /*56d0*/  @UP1 UISETP.NE.U32.AND UP0, UPT, UR4, URZ, UPT ;  /* 0x000000ff0400128c */ /* 0x002fe8000bf05070 */
[----:B------:R-:W-:Y:S04]  /*56e0*/  @UP1 UISETP.NE.AND.EX UP0, UPT, UR5, URZ, UPT, UP0 ;  /* 0x000000ff0500128c */ /* 0x000fe8000bf05300 */
[----:B------:R-:W-:Y:S01]  /*56f0*/  @UP1 USEL UR4, URZ, 0xffffffff, UP0 ;  /* 0xffffffffff041887 */ /* 0x000fe20008000000 */
[----:B------:R-:W-:Y:S11]  /*5700*/  @!P3 BRA `(.L_x_101) ;  /* 0x00000000002cb947 */ /* 0x000ff60003800000 */
[----:B------:R-:W-:Y:S01]  /*5710*/  ISETP.NE.U32.AND P2, PT, R86, RZ, PT ;  /* 0x000000ff5600720c */ /* 0x000fe20003f45070 */
[----:B------:R-:W-:Y:S03]  /*5720*/  IMAD.MOV.U32 R95, RZ, RZ, 0x1 ;  /* 0x00000001ff5f7424 */ /* 0x000fe600078e00ff */
[----:B------:R-:W-:Y:S11]  /*5730*/  ISETP.NE.AND.EX P2, PT, R87, RZ, PT, P2 ;  /* 0x000000ff5700720c */ /* 0x000ff60003f45320 */
[----:B------:R-:W-:Y:S02]  /*5740*/  @!UPT UIADD3 URZ, UPT, UPT, URZ, URZ, URZ ;  /* 0x000000fffffff290 */ /* 0x000fe4000fffe0ff */
[----:B------:R-:W1:Y:S01]  /*5750*/  @P2 LDC.64 R2, c[0x0][0x888] ;  /* 0x00022200ff022b82 */ /* 0x000e620000000a00 */
[----:B------:R-:W-:Y:S04]  /*5760*/  @P2 IMAD R0, R88, UR36, RZ ;  /* 0x0000002458002c24 */ /* 0x000fe8000f8e02ff */
[----:B-1----:R-:W-:Y:S04]  /*5770*/  @P2 IMAD.WIDE R2, R0, 0x4, R2 ;  /* 0x0000000400022825 */ /* 0x002fe800078e0202 */
[----:B------:R-:W-:Y:S01]  /*5780*/  HFMA2 R0, -RZ, RZ, 0, 5.9604644775390625e-08 ;  /* 0x00000001ff007431 */ /* 0x000fe200000001ff */
[----:B-----5:R1:W5:Y:S04]  /*5790*/  @P2 LDG.E R49, desc[UR40][R2.64] ;  /* 0x0000002802312981 */ /* 0x020368000c1e1900 */
[----:B------:R-:W-:Y:S01]  /*57a0*/  @!P2 PRMT R95, R0, 0x7610, R95 ;  /* 0x00007610005fa816 */ /* 0x000fe2000000005f */
[----:B-1----:R-:W2:Y:S06]  /*57b0*/  @!P2 LDC R49, c[0x0][0x880] ;  /* 0x00022000ff31ab82 */ /* 0x002eac0000000800 */
.L_x_101:
[----:B------:R-:W-:Y:S05]  /*57c0*/  @!P4 BRA `(.L_x_102) ;  /* 0x000000000020c947 */ /* 0x000fea0003800000 */
[----:B------:R-:W-:Y:S04]  /*57d0*/  ISETP.NE.U32.AND P2, PT, R82, RZ, PT ;  /* 0x000000ff5200720c */ /* 0x000fe80003f45070 */
[----:B------:R-:W-:Y:S11]  /*57e0*/  ISETP.NE.AND.EX P2, PT, R83, RZ, PT, P2 ;  /* 0x000000ff5300720c */ /* 0x000ff60003f45320 */
[----:B------:R-:W-:Y:S02]  /*57f0*/  @!UPT UIADD3 URZ, UPT, UPT, URZ, URZ, URZ ;  /* 0x000000fffffff290 */ /* 0x000fe4000fffe0ff */
[----:B------:R-:W1:Y:S01]  /*5800*/  @P2 LDC.64 R2, c[0x0][0x8a8] ;  /* 0x00022a00ff022b82 */ /* 0x000e620000000a00 */
[----:B------:R-:W-:Y:S04]  /*5810*/  @P2 IMAD R0, R84, UR36, RZ ;  /* 0x0000002454002c24 */ /* 0x000fe8000f8e02ff */
[----:B-1----:R-:W-:Y:S05]  /*5820*/  @P2 IMAD.WIDE R2, R0, 0x4, R2 ;  /* 0x0000000400022825 */ /* 0x002fea00078e0202 */
[----:B-----5:R1:W5:Y:S02]  /*5830*/  @P2 LDG.E R46, desc[UR40][R2.64] ;  /* 0x00000028022e2981 */ /* 0x020364000c1e1900 */
[----:B-1----:R-:W3:Y:S02]  /*5840*/  @!P2 LDC R46, c[0x0][0x8a0] ;  /* 0x00022800ff2eab82 */ /* 0x002ee40000000800 */
.L_x_102:
[----:B--2--5:R-:W-:Y:S01]  /*5850*/  @P0 FSETP.NEU.AND P4, PT, R49, RZ, PT ;  /* 0x000000ff3100020b */ /* 0x024fe20003f8d000 */
[----:B------:R-:W-:Y:S01]  /*5860*/  IMAD.U32 R0, RZ, RZ, UR4 ;  /* 0x00000004ff007e24 */ /* 0x000fe2000f8e00ff */
[----:B------:R-:W-:Y:S01]  /*5870*/  @P0 LOP3.LUT P2, RZ, R95, 0xff, RZ, 0xc0, !PT ;  /* 0x000000ff5fff0812 */ /* 0x000fe2000784c0ff */
[----:B------:R-:W-:Y:S01]  /*5880*/  BSSY B1, `(.L_x_103) ;  /* 0x0000034000017945 */ /* 0x000fe20003800000 */
[----:B------:R-:W-:Y:S01]  /*5890*/  @P0 SEL R3, RZ, 0xffffffff, P4 ;  /* 0xffffffffff030807 */ /* 0x000fe20002000000 */
[C---:B------:R-:W-:Y:S01]  /*58a0*/  IMAD R32, R44.reuse, 0x20, R47 ;  /* 0x000000202c207824 */ /* 0x040fe200078e022f */
[----:B------:R-:W-:Y:S02]  /*58b0*/  LEA R113, R44, UR43, 0x3 ;  /* 0x0000002b2c717c11 */ /* 0x000fe4000f8e18ff */
[----:B------:R-:W-:Y:S02]  /*58c0*/  CS2R R54, SRZ ;  /* 0x0000000000367805 */ /* 0x000fe4000001ff00 */
[----:B------:R-:W-:Y:S02]  /*58d0*/  @P1 SEL R3, R0, R3, !P2 ;  /* 0x0000000300031207 */ /* 0x000fe40005000000 */
[----:B------:R-:W-:Y:S02]  /*58e0*/  CS2R R52, SRZ ;  /* 0x0000000000347805 */ /* 0x000fe4000001ff00 */
[----:B------:R-:W-:Y:S02]  /*58f0*/  SHF.L.U32 R2, R110, 0x1f, RZ ;  /* 0x0000001f6e027819 */ /* 0x000fe400000006ff */
[----:B------:R-:W-:Y:S02]  /*5900*/  CS2R R58, SRZ ;  /* 0x00000000003a7805 */ /* 0x000fe4000001ff00 */
[----:B------:R-:W-:Y:S02]  /*5910*/  @P0 LOP3.LUT R3, R3, 0x1, RZ, 0xc0, !PT ;  /* 0x0000000103030812 */ /* 0x000fe400078ec0ff */
[----:B------:R-:W-:Y:S02]  /*5920*/  CS2R R56, SRZ ;  /* 0x0000000000387805 */ /* 0x000fe4000001ff00 */
[----:B------:R-:W-:Y:S02]  /*5930*/  PLOP3.LUT P5, PT, PT, PT, PT, 0x8, 0x80 ;  /* 0x000000000080781c */ /* 0x000fe40003fae170 */
[----:B------:R-:W-:Y:S11]  /*5940*/  ISETP.NE.U32.OR P1, PT, R3, 0x1, !P0 ;  /* 0x000000010300780c */ /* 0x000ff60004725470 */
[----:B------:R-:W-:Y:S02]  /*5950*/  @!UPT UIADD3 URZ, UPT, UPT, URZ, URZ, URZ ;  /* 0x000000fffffff290 */ /* 0x000fe4000fffe0ff */
[----:B------:R-:W-:Y:S04]  /*5960*/  @P1 SHF.L.U32 R4, R108, 0x1f, RZ ;  /* 0x0000001f6c041819 */ /* 0x000fe800000006ff */
[----:B------:R-:W1:Y:S01]  /*5970*/  @P1 SYNCS.PHASECHK.TRANS64.TRYWAIT P0, [UR43+0x50], R4 ;  /* 0x00005004ff0015a7 */ /* 0x000e62000800112b */
[----:B------:R2:W4:Y:S01]  /*5980*/  SYNCS.PHASECHK.TRANS64.TRYWAIT P4, [R113+URZ+0x90], R2 ;  /* 0x00009002710075a7 */ /* 0x00052200080811ff */
[----:B-1----:R-:W-:Y:S01]  /*5990*/  @P1 PLOP3.LUT P5, PT, P0, PT, PT, 0x8, 0x80 ;  /* 0x000000000080181c */ /* 0x002fe200007ae170 */
[----:B------:R-:W-:Y:S01]  /*59a0*/  @!UPT UIADD3 URZ, UPT, UPT, URZ, URZ, URZ ;  /* 0x000000fffffff290 */ /* 0x000fe2000fffe0ff */
[----:B--2-4-:R-:W-:Y:S11]  /*59b0*/  @!P1 BRA `(.L_x_104) ;  /* 0x0000000000809947 */ /* 0x014ff60003800000 */
[----:B------:R-:W-:Y:S01]  /*59c0*/  ISETP.NE.U32.AND P0, PT, RZ, UR38, PT ;  /* 0x00000026ff007c0c */ /* 0x000fe2000bf05070 */
[----:B------:R-:W-:Y:S01]  /*59d0*/  BSSY B0, `(.L_x_105) ;  /* 0x0000012000007945 */ /* 0x000fe20003800000 */
[----:B------:R-:W-:Y:S02]  /*59e0*/  FSETP.NEU.AND P2, PT, R49, RZ, PT ;  /* 0x000000ff3100720b */ /* 0x000fe40003f4d000 */
[----:B------:R-:W-:Y:S02]  /*59f0*/  CS2R R58, SRZ ;  /* 0x00000000003a7805 */ /* 0x000fe4000001ff00 */
[----:B------:R-:W-:Y:S02]  /*5a00*/  ISETP.NE.AND.EX P0, PT, RZ, UR39, PT, P0 ;  /* 0x00000027ff007c0c */ /* 0x000fe4000bf05300 */
[----:B------:R-:W-:Y:S02]  /*5a10*/  CS2R R56, SRZ ;  /* 0x0000000000387805 */ /* 0x000fe4000001ff00 */
[----:B------:R-:W-:Y:S02]  /*5a20*/  LOP3.LUT P1, RZ, R95, 0xff, RZ, 0xc0, !PT ;  /* 0x000000ff5fff7812 */ /* 0x000fe4000782c0ff */
[----:B------:R-:W-:Y:S02]  /*5a30*/  CS2R R54, SRZ ;  /* 0x0000000000367805 */ /* 0x000fe4000001ff00 */
[----:B------:R-:W-:Y:S02]  /*5a40*/  SEL R0, RZ, 0xffffffff, P2 ;  /* 0xffffffffff007807 */ /* 0x000fe40001000000 */
[----:B------:R-:W-:Y:S02]  /*5a50*/  CS2R R52, SRZ ;  /* 0x0000000000347805 */ /* 0x000fe4000001ff00 */
[----:B------:R-:W-:Y:S04]  /*5a60*/  SEL R3, RZ, 0xffffffff, P0 ;  /* 0xffffffffff037807 */ /* 0x000fe80000000000 */
[----:B------:R-:W-:Y:S04]  /*5a70*/  @P3 SEL R0, R3, R0, !P1 ;  /* 0x0000000003003207 */ /* 0x000fe80004800000 */
[----:B------:R-:W-:Y:S04]  /*5a80*/  LOP3.LUT R0, R0, 0x1, RZ, 0xc0, !PT ;  /* 0x0000000100007812 */ /* 0x000fe800078ec0ff */
[----:B------:R-:W-:Y:S01]  /*5a90*/  ISETP.NE.U32.AND P0, PT, R0, 0x1, PT ;  /* 0x000000010000780c */ /* 0x000fe20003f05070 */
[----:B------:R-:W-:Y:S01]  /*5aa0*/  @!UPT UIADD3 URZ, UPT, UPT, URZ, URZ, URZ ;  /* 0x000000fffffff290 */ /* 0x000fe2000fffe0ff */
[----:B------:R-:W-:Y:S11]  /*5ab0*/  @!P5 BRA `(.L_x_106) ;  /* 0x00000000000cd947 */ /* 0x000ff60003800000 */
[----:B------:R-:W-:Y:S04]  /*5ac0*/  SHF.L.U32 R3, R108, 0x1f, RZ ;  /* 0x0000001f6c037819 */ /* 0x000fe800000006ff */
[----:B------:R-:W1:Y:S02]  /*5ad0*/  SYNCS.PHASECHK.TRANS64.TRYWAIT P1, [UR43+0x50], R3 ;  /* 0x00005003ff0075a7 */ /* 0x000e64000802112b */
[----:B-1----:R-:W-:Y:S05]  /*5ae0*/  @!P1 BRA `(.L_x_107) ;  /* 0x0000001400b49947 */ /* 0x002fea0003800000 */
.L_x_106:
[----:B------:R-:W-:Y:S05]  /*5af0*/  BSYNC B0 ;  /* 0x0000000000007941 */ /* 0x000fea0003800000 */
.L_x_105:
[----:B------:R2:W4:Y:S01]  /*5b00*/  @P0 LDS.128 R56, [R105+UR43+0x200] ;  /* 0x0002002b69380984 */ /* 0x0005220008000c00 */
[----:B------:R-:W-:Y:S01]  /*5b10*/  UIADD3 UR4, UPT, UPT, UR43, 0x58, URZ ;  /* 0x000000582b047890 */ /* 0x000fe2000fffe0ff */
[----:B------:R-:W-:Y:S02]  /*5b20*/  LOP3.LUT R108, R108, 0x1, RZ, 0x3c, !PT ;  /* 0x000000016c6c7812 */ /* 0x000fe400078e3cff */
[----:B------:R2:W1:Y:S01]  /*5b30*/  @P0 LDS.128 R52, [R104+0x10] ;  /* 0x0000100068340984 */ /* 0x0004620000000c00 */
[----:B------:R-:W-:Y:S01]  /*5b40*/  UPRMT UR4, UR37, 0x654, UR4 ;  /* 0x0000065425047896 */ /* 0x000fe20008000004 */
[----:B------:R-:W-:Y:S01]  /*5b50*/  @!PT LDS RZ, [RZ] ;  /* 0x00000000fffff984 */ /* 0x000fe20000000800 */
[----:B------:R-:W-:Y:S01]  /*5b60*/  @!PT LDS RZ, [RZ] ;  /* 0x00000000fffff984 */ /* 0x000fe20000000800 */
[----:B------:R-:W-:Y:S01]  /*5b70*/  @!PT LDS RZ, [RZ] ;  /* 0x00000000fffff984 */ /* 0x000fe20000000800 */
[----:B------:R-:W-:Y:S01]  /*5b80*/  @!PT LDS RZ, [RZ] ;  /* 0x00000000fffff984 */ /* 0x000fe20000000800 */
[----:B------:R5:W-:Y:S06]  /*5b90*/  MEMBAR.ALL.CTA ;  /* 0x0000000000007992 */ /* 0x000bec0000008000 */
[----:B-----5:R-:W5:Y:S02]  /*5ba0*/  FENCE.VIEW.ASYNC.S ;  /* 0x00000000000073c6 */ /* 0x020f640000000000 */
[----:B-----5:R-:W-:Y:S03]  /*5bb0*/  SYNCS.ARRIVE.TRANS64.RED.A1T0 RZ, [UR4], RZ ;  /* 0x000000ffffff79a7 */ /* 0x020fe60008100404 */
.L_x_104:
[----:B------:R-:W-:Y:S05]  /*5bc0*/  BSYNC B1 ;  /* 0x0000000000017941 */ /* 0x000fea0003800000 */
.L_x_103:
[----:B-1----:R-:W-:Y:S04]  /*5bd0*/  SHF.R.U32.HI R3, RZ, 0x15, R32 ;  /* 0x00000015ff037819 */ /* 0x002fe80000011620 */
[----:B------:R-:W-:Y:S01]  /*5be0*/  LOP3.LUT P0, RZ, R3, 0x3, R106, 0x48, !PT ;  /* 0x0000000303ff7812 */ /* 0x000fe2000780486a */
[----:B------:R-:W-:Y:S01]  /*5bf0*/  @!UPT UIADD3 URZ, UPT, UPT, URZ, URZ, URZ ;  /* 0x000000fffffff290 */ /* 0x000fe2000fffe0ff */
[----:B------:R-:W-:Y:S11]  /*5c00*/  @P4 BRA `(.L_x_108) ;  /* 0x0000000000084947 */ /* 0x000ff60003800000 */
[----:B------:R-:W1:Y:S02]  /*5c10*/  SYNCS.PHASECHK.TRANS64.TRYWAIT P1, [R113+URZ+0x90], R2 ;  /* 0x00009002710075a7 */ /* 0x000e6400080211ff */
[----:B-1----:R-:W-:Y:S05]  /*5c20*/  @!P1 BRA `(.L_x_109) ;  /* 0x00000014007c9947 */ /* 0x002fea0003800000 */
.L_x_108:
[----:B------:R-:W-:Y:S05]  /*5c30*/  @!P0 BRA `(.L_x_110) ;  /* 0x0000000000408947 */ /* 0x000fea0003800000 */
[----:B------:R-:W1:Y:S01]  /*5c40*/  LDCU.64 UR8, c[0x4][0x70] ;  /* 0x01000e00ff0877ac */ /* 0x000e620008000a00 */
[----:B------:R-:W-:Y:S01]  /*5c50*/  MOV R3, 0x0 ;  /* 0x0000000000037802 */ /* 0x000fe20000000f00 */
[----:B------:R-:W-:Y:S02]  /*5c60*/  HFMA2 R12, -RZ, RZ, 0, 5.9604644775390625e-08 ;  /* 0x00000001ff0c7431 */ /* 0x000fe400000001ff */
[----:B------:R-:W-:Y:S02]  /*5c70*/  IMAD.MOV.U32 R8, RZ, RZ, 0x192 ;  /* 0x00000192ff087424 */ /* 0x000fe400078e00ff */
[----:B------:R-:W-:Y:S01]  /*5c80*/  IMAD.MOV.U32 R13, RZ, RZ, RZ ;  /* 0x000000ffff0d7224 */ /* 0x000fe200078e00ff */
[----:B------:R-:W5:Y:S01]  /*5c90*/  LDCU.64 UR6, c[0x4][0x78] ;  /* 0x01000f00ff0677ac */ /* 0x000f620008000a00 */
[----:B------:R-:W2:Y:S01]  /*5ca0*/  LDC.64 R2, c[0x4][R3] ;  /* 0x0100000003027b82 */ /* 0x000ea20000000a00 */
[----:B------:R-:W3:Y:S01]  /*5cb0*/  LDCU.64 UR4, c[0x4][0x10] ;  /* 0x01000200ff0477ac */ /* 0x000ee20008000a00 */
[----:B-1----:R-:W-:Y:S01]  /*5cc0*/  MOV R5, UR9 ;  /* 0x0000000900057c02 */ /* 0x002fe20008000f00 */
[----:B------:R-:W-:Y:S01]  /*5cd0*/  IMAD.U32 R4, RZ, RZ, UR8 ;  /* 0x00000008ff047e24 */ /* 0x000fe2000f8e00ff */
[----:B-----5:R-:W-:Y:S01]  /*5ce0*/  MOV R7, UR7 ;  /* 0x0000000700077c02 */ /* 0x020fe20008000f00 */
[----:B------:R-:W-:Y:S01]  /*5cf0*/  IMAD.U32 R6, RZ, RZ, UR6 ;  /* 0x00000006ff067e24 */ /* 0x000fe2000f8e00ff */
[----:B---3--:R-:W-:Y:S01]  /*5d00*/  MOV R11, UR5 ;  /* 0x00000005000b7c02 */ /* 0x008fe20008000f00 */
[----:B------:R-:W-:Y:S02]  /*5d10*/  IMAD.U32 R10, RZ, RZ, UR4 ;  /* 0x00000004ff0a7e24 */ /* 0x000fe4000f8e00ff */
[----:B------:R-:W-:Y:S07]  /*5d20*/  LEPC R20, `(.L_x_110) ;  /* 0x000000001014794e */ /* 0x000fee0000000000 */
[----:B--2-4-:R-:W-:Y:S05]  /*5d30*/  CALL.ABS.NOINC R2 ;  /* 0x0000000002007343 */ /* 0x014fea0003c00000 */
.L_x_110:
[----:B------:R-:W-:Y:S01]  /*5d40*/  LOP3.LUT P0, RZ, R103, 0x60, RZ, 0xc0, !PT ;  /* 0x0000006067ff7812 */ /* 0x000fe2000780c0ff */
[----:B------:R-:W-:Y:S05]  /*5d50*/  WARPSYNC.ALL ;  /* 0x0000000000007948 */ /* 0x000fea0003800000 */
[----:B------:R-:W-:Y:S01]  /*5d60*/  R2UR UR4, R32 ;  /* 0x00000000200472ca */ /* 0x000fe200000e0000 */
[----:B------:R-:W-:Y:S01]  /*5d70*/  BSSY.RECONVERGENT B0, `(.L_x_111) ;  /* 0x000009e000007945 */ /* 0x000fe20003800200 */
[-C--:B----4-:R-:W-:Y:S02]  /*5d80*/  F2FP.F16.E5M2.UNPACK_B R50, R56.reuse ;  /* 0x00000038ff32723e */ /* 0x090fe400020004ff */
[----:B------:R-:W-:Y:S02]  /*5d90*/  F2FP.F16.E5M2.UNPACK_B R63, R56.H1 ;  /* 0x00000038ff3f723e */ /* 0x000fe400030004ff */
[-C--:B------:R-:W-:Y:S01]  /*5da0*/  F2FP.F16.E5M2.UNPACK_B R56, R57.reuse ;  /* 0x00000039ff38723e */ /* 0x080fe200020004ff */
[--C-:B------:R-:W-:Y:S01]  /*5db0*/  HADD2.F32 R48, -RZ, R50.reuse.H0_H0 ;  /* 0x20000032ff307230 */ /* 0x100fe20000004100 */
[----:B------:R-:W-:Y:S01]  /*5dc0*/  F2FP.F16.E5M2.UNPACK_B R57, R57.H1 ;  /* 0x00000039ff39723e */ /* 0x000fe200030004ff */
[----:B------:R-:W-:Y:S01]  /*5dd0*/  HADD2.F32 R50, -RZ, R50.H1_H1 ;  /* 0x30000032ff327230 */ /* 0x000fe20000004100 */
[-C--:B------:R-:W-:Y:S01]  /*5de0*/  F2FP.F16.E5M2.UNPACK_B R66, R52.reuse ;  /* 0x00000034ff42723e */ /* 0x080fe200020004ff */
[--C-:B------:R-:W-:Y:S01]  /*5df0*/  HADD2.F32 R51, -RZ, R63.reuse.H0_H0 ;  /* 0x2000003fff337230 */ /* 0x100fe20000004100 */
[----:B------:R-:W-:Y:S01]  /*5e00*/  F2FP.F16.E5M2.UNPACK_B R68, R52.H1 ;  /* 0x00000034ff44723e */ /* 0x000fe200030004ff */
[----:B------:R-:W1:Y:S01]  /*5e10*/  LDTM.x32 R4, tmem[UR4] ;  /* 0x00000004000479ee */ /* 0x000e6200082c0000 */
[----:B------:R-:W-:Y:S01]  /*5e20*/  NOP ;  /* 0x0000000000007918 */ /* 0x000fe20000000000 */
[----:B------:R-:W-:Y:S01]  /*5e30*/  IADD3 R113, PT, PT, R113, 0xb0, RZ ;  /* 0x000000b071717810 */ /* 0x000fe20007ffe0ff */
[--C-:B------:R-:W-:Y:S01]  /*5e40*/  HADD2.F32 R65, -RZ, R66.reuse.H0_H0 ;  /* 0x20000042ff417230 */ /* 0x100fe20000004100 */
[----:B------:R-:W-:Y:S01]  /*5e50*/  F2FP.F16.E5M2.UNPACK_B R61, R58 ;  /* 0x0000003aff3d723e */ /* 0x000fe200020004ff */
[----:B------:R-:W-:Y:S01]  /*5e60*/  HADD2.F32 R66, -RZ, R66.H1_H1 ;  /* 0x30000042ff427230 */ /* 0x000fe20000004100 */
[----:B------:R-:W-:Y:S01]  /*5e70*/  LOP3.LUT R113, R113, 0xfefffff8, RZ, 0xc0, !PT ;  /* 0xfefffff871717812 */ /* 0x000fe200078ec0ff */
[----:B------:R-:W-:Y:S01]  /*5e80*/  HADD2.F32 R52, -RZ, R63.H1_H1 ;  /* 0x3000003fff347230 */ /* 0x000fe20000004100 */
[-C--:B------:R-:W-:Y:S01]  /*5e90*/  F2FP.F16.E5M2.UNPACK_B R70, R53.reuse ;  /* 0x00000035ff46723e */ /* 0x080fe200020004ff */
[----:B------:R-:W-:Y:S01]  /*5ea0*/  HADD2.F32 R67, -RZ, R68.H0_H0 ;  /* 0x20000044ff437230 */ /* 0x000fe20000004100 */
[----:B-1----:R1:W-:Y:S01]  /*5eb0*/  SYNCS.ARRIVE.TRANS64.RED.A1T0 RZ, [R113+URZ], RZ ;  /* 0x000000ff71ff79a7 */ /* 0x0023e200081004ff */
[----:B------:R-:W-:Y:S01]  /*5ec0*/  F2FP.F16.E5M2.UNPACK_B R72, R53.H1 ;  /* 0x00000035ff48723e */ /* 0x000fe200030004ff */
[----:B------:R-:W-:Y:S01]  /*5ed0*/  HADD2.F32 R53, -RZ, R56.H0_H0 ;  /* 0x20000038ff357230 */ /* 0x000fe20000004100 */
[-C--:B------:R-:W-:Y:S01]  /*5ee0*/  F2FP.F16.E5M2.UNPACK_B R74, R54.reuse ;  /* 0x00000036ff4a723e */ /* 0x080fe200020004ff */
[----:B------:R-:W-:Y:S01]  /*5ef0*/  HADD2.F32 R69, -RZ, R70.H0_H0 ;  /* 0x20000046ff457230 */ /* 0x000fe20000004100 */
[----:B------:R-:W-:Y:S01]  /*5f00*/  F2FP.F16.E5M2.UNPACK_B R76, R54.H1 ;  /* 0x00000036ff4c723e */ /* 0x000fe200030004ff */
[----:B------:R-:W-:Y:S01]  /*5f10*/  HADD2.F32 R54, -RZ, R56.H1_H1 ;  /* 0x30000038ff367230 */ /* 0x000fe20000004100 */
[----:B------:R-:W-:Y:S01]  /*5f20*/  F2FP.F16.E5M2.UNPACK_B R60, R58.H1 ;  /* 0x0000003aff3c723e */ /* 0x000fe200030004ff */
[----:B------:R-:W-:Y:S01]  /*5f30*/  HADD2.F32 R58, -RZ, R61.H1_H1 ;  /* 0x3000003dff3a7230 */ /* 0x000fe20000004100 */
[----:B------:R-:W-:Y:S01]  /*5f40*/  F2FP.F16.E5M2.UNPACK_B R78, R55 ;  /* 0x00000037ff4e723e */ /* 0x000fe200020004ff */
[----:B------:R-:W-:Y:S01]  /*5f50*/  HADD2.F32 R71, -RZ, R70.H1_H1 ;  /* 0x30000046ff477230 */ /* 0x000fe20000004100 */
[----:B------:R-:W-:Y:S01]  /*5f60*/  F2FP.F16.E5M2.UNPACK_B R62, R59 ;  /* 0x0000003bff3e723e */ /* 0x000fe200020004ff */
[--C-:B------:R-:W-:Y:S01]  /*5f70*/  HADD2.F32 R73, -RZ, R74.reuse.H0_H0 ;  /* 0x2000004aff497230 */ /* 0x100fe20000004100 */
[----:B------:R-:W-:Y:S01]  /*5f80*/  F2FP.F16.E5M2.UNPACK_B R80, R55.H1 ;  /* 0x00000037ff50723e */ /* 0x000fe200030004ff */
[C---:B---3--:R-:W-:Y:S01]  /*5f90*/  FMUL R4, R46.reuse, R4 ;  /* 0x000000042e047220 */ /* 0x048fe20000400000 */
[C---:B------:R-:W-:Y:S01]  /*5fa0*/  FMUL R5, R46.reuse, R5 ;  /* 0x000000052e057220 */ /* 0x040fe20000400000 */
[C---:B------:R-:W-:Y:S01]  /*5fb0*/  FMUL R8, R46.reuse, R8 ;  /* 0x000000082e087220 */ /* 0x040fe20000400000 */
[C---:B------:R-:W-:Y:S01]  /*5fc0*/  FMUL R9, R46.reuse, R9 ;  /* 0x000000092e097220 */ /* 0x040fe20000400000 */
[C---:B------:R-:W-:Y:S01]  /*5fd0*/  FFMA R4, R49.reuse, R48, R4 ;  /* 0x0000003031047223 */ /* 0x040fe20000000004 */
[C---:B------:R-:W-:Y:S01]  /*5fe0*/  FFMA R5, R49.reuse, R50, R5 ;  /* 0x0000003231057223 */ /* 0x040fe20000000005 */
[C---:B------:R-:W-:Y:S01]  /*5ff0*/  FMUL R12, R46.reuse, R12 ;  /* 0x0000000c2e0c7220 */ /* 0x040fe20000400000 */
[C---:B------:R-:W-:Y:S01]  /*6000*/  FMUL R13, R46.reuse, R13 ;  /* 0x0000000d2e0d7220 */ /* 0x040fe20000400000 */
[C---:B------:R-:W-:Y:S01]  /*6010*/  FMUL R16, R46.reuse, R16 ;  /* 0x000000102e107220 */ /* 0x040fe20000400000 */
[C---:B------:R-:W-:Y:S01]  /*6020*/  FMUL R17, R46.reuse, R17 ;  /* 0x000000112e117220 */ /* 0x040fe20000400000 */
[C---:B------:R-:W-:Y:S01]  /*6030*/  FMUL R20, R46.reuse, R20 ;  /* 0x000000142e147220 */ /* 0x040fe20000400000 */
[C---:B------:R-:W-:Y:S01]  /*6040*/  FMUL R21, R46.reuse, R21 ;  /* 0x000000152e157220 */ /* 0x040fe20000400000 */
[C---:B------:R-:W-:Y:S01]  /*6050*/  FMUL R0, R46.reuse, R24 ;  /* 0x000000182e007220 */ /* 0x040fe20000400000 */
[C---:B------:R-:W-:Y:S01]  /*6060*/  FMUL R2, R46.reuse, R25 ;  /* 0x000000192e027220 */ /* 0x040fe20000400000 */
[----:B------:R-:W-:Y:S02]  /*6070*/  HADD2.F32 R74, -RZ, R74.H1_H1 ;  /* 0x3000004aff4a7230 */ /* 0x000fe40000004100 */
[C---:B------:R-:W-:Y:S01]  /*6080*/  FMUL R24, R46.reuse, R28 ;  /* 0x0000001c2e187220 */ /* 0x040fe20000400000 */
[C---:B------:R-:W-:Y:S01]  /*6090*/  FMUL R25, R46.reuse, R29 ;  /* 0x0000001d2e197220 */ /* 0x040fe20000400000 */
[--C-:B------:R-:W-:Y:S02]  /*60a0*/  HADD2.F32 R77, -RZ, R78.reuse.H0_H0 ;  /* 0x2000004eff4d7230 */ /* 0x100fe40000004100 */
[C---:B------:R-:W-:Y:S01]  /*60b0*/  FMUL R28, R46.reuse, R32 ;  /* 0x000000202e1c7220 */ /* 0x040fe20000400000 */
[----:B------:R-:W-:Y:S02]  /*60c0*/  HADD2.F32 R78, -RZ, R78.H1_H1 ;  /* 0x3000004eff4e7230 */ /* 0x000fe40000004100 */
[C---:B------:R-:W-:Y:S01]  /*60d0*/  FMUL R29, R46.reuse, R33 ;  /* 0x000000212e1d7220 */ /* 0x040fe20000400000 */
[C---:B------:R-:W-:Y:S01]  /*60e0*/  FMUL R6, R46.reuse, R6 ;  /* 0x000000062e067220 */ /* 0x040fe20000400000 */
[C---:B------:R-:W-:Y:S01]  /*60f0*/  FMUL R7, R46.reuse, R7 ;  /* 0x000000072e077220 */ /* 0x040fe20000400000 */
[--C-:B------:R-:W-:Y:S02]  /*6100*/  HADD2.F32 R55, -RZ, R57.reuse.H0_H0 ;  /* 0x20000039ff377230 */ /* 0x100fe40000004100 */
[C---:B------:R-:W-:Y:S01]  /*6110*/  FMUL R10, R46.reuse, R10 ;  /* 0x0000000a2e0a7220 */ /* 0x040fe20000400000 */
[C---:B------:R-:W-:Y:S01]  /*6120*/  FFMA R6, R49.reuse, R51, R6 ;  /* 0x0000003331067223 */ /* 0x040fe20000000006 */
[----:B------:R-:W-:Y:S02]  /*6130*/  HADD2.F32 R56, -RZ, R57.H1_H1 ;  /* 0x30000039ff387230 */ /* 0x000fe40000004100 */
[C---:B------:R-:W-:Y:S01]  /*6140*/  FFMA R7, R49.reuse, R52, R7 ;  /* 0x0000003431077223 */ /* 0x040fe20000000007 */
[C---:B------:R-:W-:Y:S01]  /*6150*/  FFMA R8, R49.reuse, R53, R8 ;  /* 0x0000003531087223 */ /* 0x040fe20000000008 */
[C---:B------:R-:W-:Y:S01]  /*6160*/  FFMA R9, R49.reuse, R54, R9 ;  /* 0x0000003631097223 */ /* 0x040fe20000000009 */
[----:B------:R-:W-:Y:S02]  /*6170*/  HADD2.F32 R57, -RZ, R61.H0_H0 ;  /* 0x2000003dff397230 */ /* 0x000fe40000004100 */
[----:B------:R-:W-:Y:S01]  /*6180*/  FFMA R10, R49, R55, R10 ;  /* 0x00000037310a7223 */ /* 0x000fe2000000000a */
[----:B------:R-:W-:Y:S01]  /*6190*/  F2FP.SATFINITE.E5M2.F32.PACK_AB_MERGE_C R96, R7, R6, RZ ;  /* 0x000000060760723e */ /* 0x000fe200048060ff */
[----:B------:R-:W-:Y:S02]  /*61a0*/  HADD2.F32 R61, -RZ, R62.H0_H0 ;  /* 0x2000003eff3d7230 */ /* 0x000fe40000004100 */
[C---:B------:R-:W-:Y:S01]  /*61b0*/  FMUL R11, R46.reuse, R11 ;  /* 0x0000000b2e0b7220 */ /* 0x040fe20000400000 */
[----:B------:R-:W-:Y:S01]  /*61c0*/  F2FP.F16.E5M2.UNPACK_B R64, R59.H1 ;  /* 0x0000003bff40723e */ /* 0x000fe200030004ff */
[----:B------:R-:W-:Y:S01]  /*61d0*/  HADD2.F32 R59, -RZ, R60.H0_H0 ;  /* 0x2000003cff3b7230 */ /* 0x000fe20000004100 */
[----:B------:R-:W-:Y:S01]  /*61e0*/  F2FP.SATFINITE.E5M2.F32.PACK_AB_MERGE_C R96, R5, R4, R96 ;  /* 0x000000040560723e */ /* 0x000fe20004806060 */
[C---:B------:R-:W-:Y:S01]  /*61f0*/  FFMA R11, R49.reuse, R56, R11 ;  /* 0x00000038310b7223 */ /* 0x040fe2000000000b */
[C---:B------:R-:W-:Y:S01]  /*6200*/  FFMA R12, R49.reuse, R57, R12 ;  /* 0x00000039310c7223 */ /* 0x040fe2000000000c */
[----:B------:R-:W-:Y:S01]  /*6210*/  FFMA R13, R49, R58, R13 ;  /* 0x0000003a310d7223 */ /* 0x000fe2000000000d */
[----:B------:R-:W-:Y:S02]  /*6220*/  HADD2.F32 R62, -RZ, R62.H1_H1 ;  /* 0x3000003eff3e7230 */ /* 0x000fe40000004100 */
[C---:B------:R-:W-:Y:S01]  /*6230*/  FMUL R14, R46.reuse, R14 ;  /* 0x0000000e2e0e7220 */ /* 0x040fe20000400000 */
[----:B------:R-:W-:Y:S01]  /*6240*/  HADD2.F32 R60, -RZ, R60.H1_H1 ;  /* 0x3000003cff3c7230 */ /* 0x000fe20000004100 */
[----:B------:R-:W-:Y:S01]  /*6250*/  F2FP.SATFINITE.E5M2.F32.PACK_AB_MERGE_C R97, R11, R10, RZ ;  /* 0x0000000a0b61723e */ /* 0x000fe200048060ff */
[C---:B------:R-:W-:Y:S01]  /*6260*/  FMUL R15, R46.reuse, R15 ;  /* 0x0000000f2e0f7220 */ /* 0x040fe20000400000 */
[--C-:B------:R-:W-:Y:S02]  /*6270*/  HADD2.F32 R63, -RZ, R64.reuse.H0_H0 ;  /* 0x20000040ff3f7230 */ /* 0x100fe40000004100 */
[----:B------:R-:W-:Y:S01]  /*6280*/  FFMA R14, R49, R59, R14 ;  /* 0x0000003b310e7223 */ /* 0x000fe2000000000e */
[----:B------:R-:W-:Y:S01]  /*6290*/  F2FP.SATFINITE.E5M2.F32.PACK_AB_MERGE_C R97, R9, R8, R97 ;  /* 0x000000080961723e */ /* 0x000fe20004806061 */
[C---:B------:R-:W-:Y:S01]  /*62a0*/  FFMA R15, R49.reuse, R60, R15 ;  /* 0x0000003c310f7223 */ /* 0x040fe2000000000f */
[C---:B------:R-:W-:Y:S01]  /*62b0*/  FFMA R16, R49.reuse, R61, R16 ;  /* 0x0000003d31107223 */ /* 0x040fe20000000010 */
[C---:B------:R-:W-:Y:S01]  /*62c0*/  FFMA R17, R49.reuse, R62, R17 ;  /* 0x0000003e31117223 */ /* 0x040fe20000000011 */
[----:B------:R-:W-:Y:S02]  /*62d0*/  HADD2.F32 R64, -RZ, R64.H1_H1 ;  /* 0x30000040ff407230 */ /* 0x000fe40000004100 */
[C---:B------:R-:W-:Y:S01]  /*62e0*/  FMUL R18, R46.reuse, R18 ;  /* 0x000000122e127220 */ /* 0x040fe20000400000 */
[C---:B------:R-:W-:Y:S01]  /*62f0*/  FMUL R19, R46.reuse, R19 ;  /* 0x000000132e137220 */ /* 0x040fe20000400000 */
[----:B------:R-:W-:Y:S02]  /*6300*/  HADD2.F32 R68, -RZ, R68.H1_H1 ;  /* 0x30000044ff447230 */ /* 0x000fe40000004100 */
[C---:B------:R-:W-:Y:S01]  /*6310*/  FMUL R22, R46.reuse, R22 ;  /* 0x000000162e167220 */ /* 0x040fe20000400000 */
[C---:B------:R-:W-:Y:S01]  /*6320*/  FFMA R18, R49.reuse, R63, R18 ;  /* 0x0000003f31127223 */ /* 0x040fe20000000012 */
[C---:B------:R-:W-:Y:S01]  /*6330*/  FFMA R19, R49.reuse, R64, R19 ;  /* 0x0000004031137223 */ /* 0x040fe20000000013 */
[C---:B------:R-:W-:Y:S01]  /*6340*/  FMUL R23, R46.reuse, R23 ;  /* 0x000000172e177220 */ /* 0x040fe20000400000 */
[C---:B------:R-:W-:Y:S01]  /*6350*/  FFMA R20, R49.reuse, R65, R20 ;  /* 0x0000004131147223 */ /* 0x040fe20000000014 */
[C---:B------:R-:W-:Y:S01]  /*6360*/  FFMA R21, R49.reuse, R66, R21 ;  /* 0x0000004231157223 */ /* 0x040fe20000000015 */
[--C-:B------:R-:W-:Y:S02]  /*6370*/  HADD2.F32 R70, -RZ, R72.reuse.H0_H0 ;  /* 0x20000048ff467230 */ /* 0x100fe40000004100 */
[C---:B------:R-:W-:Y:S01]  /*6380*/  FFMA R22, R49.reuse, R67, R22 ;  /* 0x0000004331167223 */ /* 0x040fe20000000016 */
[----:B------:R-:W-:Y:S02]  /*6390*/  HADD2.F32 R72, -RZ, R72.H1_H1 ;  /* 0x30000048ff487230 */ /* 0x000fe40000004100 */
[C---:B------:R-:W-:Y:S01]  /*63a0*/  FMUL R3, R46.reuse, R26 ;  /* 0x0000001a2e037220 */ /* 0x040fe20000400000 */
        /* <DEDUP_REMOVED lines=16> */
[----:B------:R-:W-:Y:S01]  /*64b0*/  FFMA R31, R49, R76, R31 ;  /* 0x0000004c311f7223 */ /* 0x000fe2000000001f */
[----:B------:R-:W-:Y:S01]  /*64c0*/  FMUL R35, R46, R35 ;  /* 0x000000232e237220 */ /* 0x000fe20000400000 */
[----:B------:R-:W-:Y:S01]  /*64d0*/  F2FP.SATFINITE.E5M2.F32.PACK_AB_MERGE_C R98, R15, R14, RZ ;  /* 0x0000000e0f62723e */ /* 0x000fe200048060ff */
[----:B------:R-:W-:Y:S01]  /*64e0*/  FFMA R28, R49, R77, R28 ;  /* 0x0000004d311c7223 */ /* 0x000fe2000000001c */
[----:B------:R-:W-:Y:S01]  /*64f0*/  F2FP.SATFINITE.E5M2.F32.PACK_AB_MERGE_C R99, R19, R18, RZ ;  /* 0x000000121363723e */ /* 0x000fe200048060ff */
[C---:B------:R-:W-:Y:S01]  /*6500*/  FFMA R29, R49.reuse, R78, R29 ;  /* 0x0000004e311d7223 */ /* 0x040fe2000000001d */
[C---:B------:R-:W-:Y:S01]  /*6510*/  FFMA R30, R49.reuse, R79, R30 ;  /* 0x0000004f311e7223 */ /* 0x040fe2000000001e */
[----:B------:R-:W-:Y:S01]  /*6520*/  FFMA R35, R49, R80, R35 ;  /* 0x0000005031237223 */ /* 0x000fe20000000023 */
[----:B------:R-:W-:Y:S02]  /*6530*/  F2FP.SATFINITE.E5M2.F32.PACK_AB_MERGE_C R98, R13, R12, R98 ;  /* 0x0000000c0d62723e */ /* 0x000fe40004806062 */
[----:B------:R-:W-:Y:S02]  /*6540*/  F2FP.SATFINITE.E5M2.F32.PACK_AB_MERGE_C R99, R17, R16, R99 ;  /* 0x000000101163723e */ /* 0x000fe40004806063 */
[----:B------:R-:W-:Y:S02]  /*6550*/  F2FP.SATFINITE.E5M2.F32.PACK_AB_MERGE_C R116, R23, R22, RZ ;  /* 0x000000161774723e */ /* 0x000fe400048060ff */
[----:B------:R-:W-:Y:S01]  /*6560*/  F2FP.SATFINITE.E5M2.F32.PACK_AB_MERGE_C R117, R27, R3, RZ ;  /* 0x000000031b75723e */ /* 0x000fe200048060ff */
[----:B------:R3:W-:Y:S01]  /*6570*/  STS.128 [R105+UR43+0x1200], R96 ;  /* 0x0012006069007988 */ /* 0x0007e20008000c2b */
[----:B------:R-:W-:Y:S02]  /*6580*/  F2FP.SATFINITE.E5M2.F32.PACK_AB_MERGE_C R115, R31, R26, RZ ;  /* 0x0000001a1f73723e */ /* 0x000fe400048060ff */
[----:B------:R-:W-:Y:S02]  /*6590*/  F2FP.SATFINITE.E5M2.F32.PACK_AB_MERGE_C R120, R35, R30, RZ ;  /* 0x0000001e2378723e */ /* 0x000fe400048060ff */
[----:B------:R-:W-:Y:S02]  /*65a0*/  F2FP.SATFINITE.E5M2.F32.PACK_AB_MERGE_C R116, R21, R20, R116 ;  /* 0x000000141574723e */ /* 0x000fe40004806074 */
[----:B------:R-:W-:Y:S02]  /*65b0*/  F2FP.SATFINITE.E5M2.F32.PACK_AB_MERGE_C R117, R2, R0, R117 ;  /* 0x000000000275723e */ /* 0x000fe40004806075 */
[----:B------:R-:W-:Y:S02]  /*65c0*/  F2FP.SATFINITE.E5M2.F32.PACK_AB_MERGE_C R118, R25, R24, R115 ;  /* 0x000000181976723e */ /* 0x000fe40004806073 */
[----:B------:R-:W-:Y:S02]  /*65d0*/  F2FP.SATFINITE.E5M2.F32.PACK_AB_MERGE_C R119, R29, R28, R120 ;  /* 0x0000001c1d77723e */ /* 0x000fe40004806078 */
[----:B-1----:R-:W-:Y:S03]  /*65e0*/  IADD3 R113, PT, PT, R44, 0x1, RZ ;  /* 0x000000012c717810 */ /* 0x002fe60007ffe0ff */
[----:B------:R3:W-:Y:S01]  /*65f0*/  STS.128 [R104+0x1010], R116 ;  /* 0x0010107468007388 */ /* 0x0007e20000000c00 */
[----:B------:R-:W-:Y:S01]  /*6600*/  @!PT LDS RZ, [RZ] ;  /* 0x00000000fffff984 */ /* 0x000fe20000000800 */
[----:B------:R-:W-:Y:S01]  /*6610*/  @!PT LDS RZ, [RZ] ;  /* 0x00000000fffff984 */ /* 0x000fe20000000800 */
[----:B------:R-:W-:Y:S01]  /*6620*/  @!PT LDS RZ, [RZ] ;  /* 0x00000000fffff984 */ /* 0x000fe20000000800 */
[----:B------:R-:W-:Y:S01]  /*6630*/  @!PT LDS RZ, [RZ] ;  /* 0x00000000fffff984 */ /* 0x000fe20000000800 */
[----:B------:R1:W-:Y:S07]  /*6640*/  MEMBAR.ALL.CTA ;  /* 0x0000000000007992 */ /* 0x0003ee0000008000 */
[----:B-1----:R-:W1:Y:S02]  /*6650*/  FENCE.VIEW.ASYNC.S ;  /* 0x00000000000073c6 */ /* 0x002e640000000000 */
[----:B-1----:R-:W-:Y:S06]  /*6660*/  BAR.SYNC.DEFER_BLOCKING 0x1, 0x80 ;  /* 0x0042000000007b1d */ /* 0x002fec0000010000 */
[----:B------:R-:W-:Y:S05]  /*6670*/  @P0 BRA `(.L_x_112) ;  /* 0x0000000000340947 */ /* 0x000fea0003800000 */
[----:B------:R-:W-:Y:S01]  /*6680*/  UIADD3 UR12, UPT, UPT, UR43, 0x1200, URZ ;  /* 0x000012002b0c7890 */ /* 0x000fe2000fffe0ff */
[----:B------:R-:W-:Y:S01]  /*6690*/  R2UR UR9, R94 ;  /* 0x000000005e0972ca */ /* 0x000fe200000e0000 */
[----:B------:R-:W-:Y:S01]  /*66a0*/  UIADD3 UR10, UP0, UPT, UR46, 0x680, URZ ;  /* 0x000006802e0a7890 */ /* 0x000fe2000ff1e0ff */
[----:B------:R-:W-:Y:S01]  /*66b0*/  R2UR UR8, R93 ;  /* 0x000000005d0872ca */ /* 0x000fe200000e0000 */
[----:B------:R-:W-:Y:S02]  /*66c0*/  UMOV UR7, UR36 ;  /* 0x0000002400077c82 */ /* 0x000fe40008000000 */
[----:B------:R-:W-:Y:S01]  /*66d0*/  IMAD.U32 R111, RZ, RZ, UR12 ;  /* 0x0000000cff6f7e24 */ /* 0x000fe2000f8e00ff */
[----:B------:R-:W-:Y:S04]  /*66e0*/  UIADD3.X UR11, UPT, UPT, URZ, UR47, URZ, UP0, !UPT ;  /* 0x0000002fff0b7290 */ /* 0x000fe800087fe4ff */
[----:B------:R-:W-:Y:S03]  /*66f0*/  R2UR UR4, R111 ;  /* 0x000000006f0472ca */ /* 0x000fe600000e0000 */
[----:B------:R-:W-:Y:S02]  /*6700*/  USHF.L.U32 UR5, UR9, 0x6, URZ ;  /* 0x0000000609057899 */ /* 0x000fe400080006ff */
[----:B------:R-:W-:Y:S09]  /*6710*/  USHF.L.U32 UR6, UR8, 0x6, URZ ;  /* 0x0000000608067899 */ /* 0x000ff200080006ff */
[----:B------:R1:W-:Y:S01]  /*6720*/  UTMASTG.3D [UR4], [UR10] ;  /* 0x000000040a0073b5 */ /* 0x0003e20008010000 */
[----:B------:R0:W-:Y:S01]  /*6730*/  UTMACMDFLUSH ;  /* 0x00000000000079b7 */ /* 0x0001e20000000000 */
[----:B-1----:R-:W-:Y:S04]  /*6740*/  DEPBAR.LE SB0, 0x0 ;  /* 0x000080000000791a */ /* 0x002fe80000000000 */
.L_x_112:
[----:B------:R-:W-:Y:S05]  /*6750*/  BSYNC.RECONVERGENT B0 ;  /* 0x0000000000007941 */ /* 0x000fea0003800200 */
.L_x_111:
[----:B------:R-:W-:Y:S01]  /*6760*/  BAR.SYNC.DEFER_BLOCKING 0x1, 0x80 ;  /* 0x0042000000007b1d */ /* 0x000fe20000010000 */
[----:B------:R-:W-:Y:S01]  /*6770*/  ISETP.NE.AND P2, PT, R112, RZ, PT ;  /* 0x000000ff7000720c */ /* 0x000fe20003f45270 */
[----:B------:R-:W-:Y:S01]  /*6780*/  IMAD.IADD R94, R43, 0x1, R81 ;  /* 0x000000012b5e7824 */ /* 0x000fe200078e0251 */
[----:B------:R-:W-:Y:S01]  /*6790*/  ISETP.NE.AND P0, PT, R114, 0x2, PT ;  /* 0x000000027200780c */ /* 0x000fe20003f05270 */
[----:B------:R-:W-:Y:S01]  /*67a0*/  IMAD.IADD R93, R45, 0x1, R92 ;  /* 0x000000012d5d7824 */ /* 0x000fe200078e025c */
[----:B------:R-:W-:Y:S02]  /*67b0*/  ISETP.NE.AND P1, PT, R113, 0x4, PT ;  /* 0x000000047100780c */ /* 0x000fe40003f25270 */
[----:B------:R-:W-:Y:S02]  /*67c0*/  SEL R0, RZ, 0x1, P0 ;  /* 0x00000001ff007807 */ /* 0x000fe40000000000 */
[----:B------:R-:W-:Y:S02]  /*67d0*/  SEL R3, RZ, 0x1, P1 ;  /* 0x00000001ff037807 */ /* 0x000fe40000800000 */
[----:B------:R-:W-:Y:S02]  /*67e0*/  LOP3.LUT R109, R109, R0, RZ, 0x3c, !PT ;  /* 0x000000006d6d7212 */ /* 0x000fe400078e3cff */
[----:B------:R-:W-:Y:S02]  /*67f0*/  LOP3.LUT R110, R110, R3, RZ, 0x3c, !PT ;  /* 0x000000036e6e7212 */ /* 0x000fe400078e3cff */
[----:B------:R-:W-:Y:S02]  /*6800*/  @P2 R2UR UR36, R107 ;  /* 0x000000006b2422ca */ /* 0x000fe400000e0000 */
[----:B------:R-:W-:Y:S02]  /*6810*/  SEL R114, R114, RZ, P0 ;  /* 0x000000ff72727207 */ /* 0x000fe40000000000 */
[----:B------:R-:W-:Y:S01]  /*6820*/  SEL R44, R113, RZ, P1 ;  /* 0x000000ff712c7207 */ /* 0x000fe20000800000 */
[----:B------:R-:W-:Y:S10]  /*6830*/  @P2 BRA `(.L_x_113) ;  /* 0xffffffe400a02947 */ /* 0x000ff4000383ffff */
[----:B------:R-:W-:Y:S05]  /*6840*/  EXIT ;  /* 0x000000000000794d */ /* 0x000fea0003800000 */
.L_x_24:
[----:B--2---:R2:W4:Y:S02]  /*6850*/  SYNCS.PHASECHK.TRANS64.TRYWAIT P0, [R3+URZ+0xe0], R2 ;  /* 0x0000e002030075a7 */ /* 0x00452400080011ff */
[----:B----4-:R-:W-:Y:S05]  /*6860*/  @!P0 NANOSLEEP.SYNCS 0x989680 ;  /* 0x009896800000895d */ /* 0x010fea0003900000 */
[----:B------:R-:W4:Y:S02]  /*6870*/  @!P0 SYNCS.PHASECHK.TRANS64 P0, [R3+URZ+0xe0], R2 ;  /* 0x0000e002030085a7 */ /* 0x000f2400080010ff */
[----:B----4-:R-:W-:Y:S05]  /*6880*/  @!P0 BRA `(.L_x_24) ;  /* 0xfffffffc00f08947 */ /* 0x010fea000383ffff */
[----:B------:R-:W-:Y:S05]  /*6890*/  BRA `(.L_x_114) ;  /* 0xffffffac00cc7947 */ /* 0x000fea000383ffff */
.L_x_27:
[----:B-1----:R-:W-:-:S07]  /*68a0*/  MOV R2, UR33 ;  /* 0x0000002100027c02 */ /* 0x002fce0008000f00 */
.L_x_115:
[----:B-1----:R1:W2:Y:S02]  /*68b0*/  SYNCS.PHASECHK.TRANS64.TRYWAIT P0, [R2+URZ+0x28], R5 ;  /* 0x00002805020075a7 */ /* 0x0022a400080011ff */
[----:B--2---:R-:W-:Y:S05]  /*68c0*/  @!P0 NANOSLEEP.SYNCS 0x989680 ;  /* 0x009896800000895d */ /* 0x004fea0003900000 */
[----:B------:R-:W2:Y:S02]  /*68d0*/  @!P0 SYNCS.PHASECHK.TRANS64 P0, [R2+URZ+0x28], R5 ;  /* 0x00002805020085a7 */ /* 0x000ea400080010ff */
[----:B--2---:R-:W-:Y:S05]  /*68e0*/  @!P0 BRA `(.L_x_115) ;  /* 0xfffffffc00f08947 */ /* 0x004fea000383ffff */
[----:B------:R-:W-:Y:S05]  /*68f0*/  BRA `(.L_x_26) ;  /* 0xffffffb000347947 */ /* 0x000fea000383ffff */
.L_x_34:
[----:B-1----:R-:W-:-:S07]  /*6900*/  MOV R2, UR17 ;  /* 0x0000001100027c02 */ /* 0x002fce0008000f00 */
.L_x_116:
[----:B-1----:R1:W2:Y:S02]  /*6910*/  SYNCS.PHASECHK.TRANS64.TRYWAIT P0, [R2+URZ+0x28], R5 ;  /* 0x00002805020075a7 */ /* 0x0022a400080011ff */
[----:B--2---:R-:W-:Y:S05]  /*6920*/  @!P0 NANOSLEEP.SYNCS 0x989680 ;  /* 0x009896800000895d */ /* 0x004fea0003900000 */
[----:B------:R-:W2:Y:S02]  /*6930*/  @!P0 SYNCS.PHASECHK.TRANS64 P0, [R2+URZ+0x28], R5 ;  /* 0x00002805020085a7 */ /* 0x000ea400080010ff */
[----:B--2---:R-:W-:Y:S05]  /*6940*/  @!P0 BRA `(.L_x_116) ;  /* 0xfffffffc00f08947 */ /* 0x004fea000383ffff */
[----:B------:R-:W-:Y:S05]  /*6950*/  BRA `(.L_x_33) ;  /* 0xffffffb000f07947 */ /* 0x000fea000383ffff */
.L_x_39:
[----:B-1----:R1:W2:Y:S02]  /*6960*/  SYNCS.PHASECHK.TRANS64.TRYWAIT P0, [R2+URZ+0x70], R3 ;  /* 0x00007003020075a7 */ /* 0x0022a400080011ff */
[----:B--2---:R-:W-:Y:S05]  /*6970*/  @!P0 NANOSLEEP.SYNCS 0x989680 ;  /* 0x009896800000895d */ /* 0x004fea0003900000 */
[----:B------:R-:W2:Y:S02]  /*6980*/  @!P0 SYNCS.PHASECHK.TRANS64 P0, [R2+URZ+0x70], R3 ;  /* 0x00007003020085a7 */ /* 0x000ea400080010ff */
[----:B--2---:R-:W-:Y:S05]  /*6990*/  @!P0 BRA `(.L_x_39) ;  /* 0xfffffffc00f08947 */ /* 0x004fea000383ffff */
[----:B------:R-:W-:Y:S05]  /*69a0*/  BRA `(.L_x_117) ;  /* 0xffffffb400947947 */ /* 0x000fea000383ffff */
.L_x_43:
[----:B---3--:R-:W-:-:S07]  /*69b0*/  MOV R0, UR5 ;  /* 0x0000000500007c02 */ /* 0x008fce0008000f00 */
.L_x_118:
[----:B-1----:R1:W2:Y:S02]  /*69c0*/  SYNCS.PHASECHK.TRANS64.TRYWAIT P0, [R0+URZ], R3 ;  /* 0x00000003000075a7 */ /* 0x0022a400080011ff */
[----:B--2---:R-:W-:Y:S05]  /*69d0*/  @!P0 NANOSLEEP.SYNCS 0x989680 ;  /* 0x009896800000895d */ /* 0x004fea0003900000 */
[----:B------:R-:W2:Y:S02]  /*69e0*/  @!P0 SYNCS.PHASECHK.TRANS64 P0, [R0+URZ], R3 ;  /* 0x00000003000085a7 */ /* 0x000ea400080010ff */
[----:B--2---:R-:W-:Y:S05]  /*69f0*/  @!P0 BRA `(.L_x_118) ;  /* 0xfffffffc00f08947 */ /* 0x004fea000383ffff */
[----:B------:R-:W-:Y:S05]  /*6a00*/  BRA `(.L_x_119) ;  /* 0xffffffbc00047947 */ /* 0x000fea000383ffff */
.L_x_44:
[----:B---3--:R-:W-:-:S07]  /*6a10*/  MOV R0, UR5 ;  /* 0x0000000500007c02 */ /* 0x008fce0008000f00 */
.L_x_120:
[----:B-1----:R1:W2:Y:S02]  /*6a20*/  SYNCS.PHASECHK.TRANS64.TRYWAIT P0, [R0+URZ], R3 ;  /* 0x00000003000075a7 */ /* 0x0022a400080011ff */
[----:B--2---:R-:W-:Y:S05]  /*6a30*/  @!P0 NANOSLEEP.SYNCS 0x989680 ;  /* 0x009896800000895d */ /* 0x004fea0003900000 */
[----:B------:R-:W2:Y:S02]  /*6a40*/  @!P0 SYNCS.PHASECHK.TRANS64 P0, [R0+URZ], R3 ;  /* 0x00000003000085a7 */ /* 0x000ea400080010ff */
[----:B--2---:R-:W-:Y:S05]  /*6a50*/  @!P0 BRA `(.L_x_120) ;  /* 0xfffffffc00f08947 */ /* 0x004fea000383ffff */
[----:B------:R-:W-:Y:S05]  /*6a60*/  BRA `(.L_x_121) ;  /* 0xffffffbc00107947 */ /* 0x000fea000383ffff */
.L_x_45:
[----:B---3--:R-:W-:-:S07]  /*6a70*/  MOV R0, UR5 ;  /* 0x0000000500007c02 */ /* 0x008fce0008000f00 */
.L_x_122:
[----:B-1----:R1:W2:Y:S02]  /*6a80*/  SYNCS.PHASECHK.TRANS64.TRYWAIT P0, [R0+URZ], R3 ;  /* 0x00000003000075a7 */ /* 0x0022a400080011ff */
[----:B--2---:R-:W-:Y:S05]  /*6a90*/  @!P0 NANOSLEEP.SYNCS 0x989680 ;  /* 0x009896800000895d */ /* 0x004fea0003900000 */
[----:B------:R-:W2:Y:S02]  /*6aa0*/  @!P0 SYNCS.PHASECHK.TRANS64 P0, [R0+URZ], R3 ;  /* 0x00000003000085a7 */ /* 0x000ea400080010ff */
[----:B--2---:R-:W-:Y:S05]  /*6ab0*/  @!P0 BRA `(.L_x_122) ;  /* 0xfffffffc00f08947 */ /* 0x004fea000383ffff */
[----:B------:R-:W-:Y:S05]  /*6ac0*/  BRA `(.L_x_123) ;  /* 0xffffffbc001c7947 */ /* 0x000fea000383ffff */
.L_x_46:
[----:B---3--:R-:W-:-:S07]  /*6ad0*/  MOV R0, UR5 ;  /* 0x0000000500007c02 */ /* 0x008fce0008000f00 */
.L_x_124:
[----:B-1----:R1:W2:Y:S02]  /*6ae0*/  SYNCS.PHASECHK.TRANS64.TRYWAIT P0, [R0+URZ], R3 ;  /* 0x00000003000075a7 */ /* 0x0022a400080011ff */
[----:B--2---:R-:W-:Y:S05]  /*6af0*/  @!P0 NANOSLEEP.SYNCS 0x989680 ;  /* 0x009896800000895d */ /* 0x004fea0003900000 */
[----:B------:R-:W2:Y:S02]  /*6b00*/  @!P0 SYNCS.PHASECHK.TRANS64 P0, [R0+URZ], R3 ;  /* 0x00000003000085a7 */ /* 0x000ea400080010ff */
[----:B--2---:R-:W-:Y:S05]  /*6b10*/  @!P0 BRA `(.L_x_124) ;  /* 0xfffffffc00f08947 */ /* 0x004fea000383ffff */
[----:B------:R-:W-:Y:S05]  /*6b20*/  BRA `(.L_x_125) ;  /* 0xffffffbc00287947 */ /* 0x000fea000383ffff */
.L_x_49:
[----:B-1----:R1:W2:Y:S02]  /*6b30*/  SYNCS.PHASECHK.TRANS64.TRYWAIT P0, [R0+URZ+0xd0], R5 ;  /* 0x0000d005000075a7 */ /* 0x0022a400080011ff */
[----:B--2---:R-:W-:Y:S05]  /*6b40*/  @!P0 NANOSLEEP.SYNCS 0x989680 ;  /* 0x009896800000895d */ /* 0x004fea0003900000 */
[----:B------:R-:W2:Y:S02]  /*6b50*/  @!P0 SYNCS.PHASECHK.TRANS64 P0, [R0+URZ+0xd0], R5 ;  /* 0x0000d005000085a7 */ /* 0x000ea400080010ff */
[----:B--2---:R-:W-:Y:S05]  /*6b60*/  @!P0 BRA `(.L_x_49) ;  /* 0xfffffffc00f08947 */ /* 0x004fea000383ffff */
[----:B------:R-:W-:Y:S05]  /*6b70*/  BRA `(.L_x_126) ;  /* 0xffffffbc00887947 */ /* 0x000fea000383ffff */
.L_x_50:
[----:B------:R-:W-:-:S07]  /*6b80*/  MOV R0, UR5 ;  /* 0x0000000500007c02 */ /* 0x000fce0008000f00 */
.L_x_127:
[----:B-1----:R1:W2:Y:S02]  /*6b90*/  SYNCS.PHASECHK.TRANS64.TRYWAIT P0, [R0+URZ+0x80], R7 ;  /* 0x00008007000075a7 */ /* 0x0022a400080011ff */
[----:B--2---:R-:W-:Y:S05]  /*6ba0*/  @!P0 NANOSLEEP.SYNCS 0x989680 ;  /* 0x009896800000895d */ /* 0x004fea0003900000 */
[----:B------:R-:W2:Y:S02]  /*6bb0*/  @!P0 SYNCS.PHASECHK.TRANS64 P0, [R0+URZ+0x80], R7 ;  /* 0x00008007000085a7 */ /* 0x000ea400080010ff */
[----:B--2---:R-:W-:Y:S05]  /*6bc0*/  @!P0 BRA `(.L_x_127) ;  /* 0xfffffffc00f08947 */ /* 0x004fea000383ffff */
[----:B------:R-:W-:Y:S05]  /*6bd0*/  BRA `(.L_x_128) ;  /* 0xffffffbc00987947 */ /* 0x000fea000383ffff */
.L_x_51:
[----:B-1----:R1:W2:Y:S02]  /*6be0*/  SYNCS.PHASECHK.TRANS64.TRYWAIT P1, [R0+URZ+0x70], R5 ;  /* 0x00007005000075a7 */ /* 0x0022a400080211ff */
[----:B--2---:R-:W-:Y:S05]  /*6bf0*/  @!P1 NANOSLEEP.SYNCS 0x989680 ;  /* 0x009896800000995d */ /* 0x004fea0003900000 */
[----:B------:R-:W2:Y:S02]  /*6c00*/  @!P1 SYNCS.PHASECHK.TRANS64 P1, [R0+URZ+0x70], R5 ;  /* 0x00007005000095a7 */ /* 0x000ea400080210ff */
[----:B--2---:R-:W-:Y:S05]  /*6c10*/  @!P1 BRA `(.L_x_51) ;  /* 0xfffffffc00f09947 */ /* 0x004fea000383ffff */
[----:B------:R-:W-:Y:S05]  /*6c20*/  BRA `(.L_x_129) ;  /* 0xffffffbc00c87947 */ /* 0x000fea000383ffff */
.L_x_54:
[----:B------:R-:W-:-:S07]  /*6c30*/  MOV R0, UR5 ;  /* 0x0000000500007c02 */ /* 0x000fce0008000f00 */
.L_x_130:
[----:B-1----:R1:W2:Y:S02]  /*6c40*/  SYNCS.PHASECHK.TRANS64.TRYWAIT P0, [R0+URZ+0x80], R3 ;  /* 0x00008003000075a7 */ /* 0x0022a400080011ff */
[----:B--2---:R-:W-:Y:S05]  /*6c50*/  @!P0 NANOSLEEP.SYNCS 0x989680 ;  /* 0x009896800000895d */ /* 0x004fea0003900000 */
[----:B------:R-:W2:Y:S02]  /*6c60*/  @!P0 SYNCS.PHASECHK.TRANS64 P0, [R0+URZ+0x80], R3 ;  /* 0x00008003000085a7 */ /* 0x000ea400080010ff */
[----:B--2---:R-:W-:Y:S05]  /*6c70*/  @!P0 BRA `(.L_x_130) ;  /* 0xfffffffc00f08947 */ /* 0x004fea000383ffff */
[----:B------:R-:W-:Y:S05]  /*6c80*/  BRA `(.L_x_53) ;  /* 0xffffffc0001c7947 */ /* 0x000fea000383ffff */
.L_x_63:
[----:B-1----:R-:W-:-:S04]  /*6c90*/  MOV R4, UR6 ;  /* 0x0000000600047c02 */ /* 0x002fc80008000f00 */
[----:B------:R1:W2:Y:S03]  /*6ca0*/  SYNCS.PHASECHK.TRANS64.TRYWAIT P0, [R4+URZ+0x8], R5 ;  /* 0x00000805040075a7 */ /* 0x0002a600080011ff */
[----:B--2---:R-:W-:Y:S05]  /*6cb0*/  @!P0 NANOSLEEP.SYNCS 0x989680 ;  /* 0x009896800000895d */ /* 0x004fea0003900000 */
[----:B------:R-:W2:Y:S02]  /*6cc0*/  @!P0 SYNCS.PHASECHK.TRANS64 P0, [R4+URZ+0x8], R5 ;  /* 0x00000805040085a7 */ /* 0x000ea400080010ff */
[----:B--2---:R-:W-:Y:S05]  /*6cd0*/  @!P0 BRA `(.L_x_63) ;  /* 0xfffffffc00ec8947 */ /* 0x004fea000383ffff */
[----:B------:R-:W-:Y:S05]  /*6ce0*/  BRA `(.L_x_62) ;  /* 0xffffffc000d07947 */ /* 0x000fea000383ffff */
.L_x_65:
[----:B------:R-:W-:Y:S01]  /*6cf0*/  BSSY B0, `(.L_x_131) ;  /* 0x0000006000007945 */ /* 0x000fe20003800000 */
[----:B------:R-:W-:-:S07]  /*6d00*/  MOV R15, 0xffffffff ;  /* 0xffffffff000f7802 */ /* 0x000fce0000000f00 */
[----:B-1---5:R-:W-:Y:S05]  /*6d10*/  WARPSYNC.COLLECTIVE R15, `(.L_x_132) ;  /* 0x000000000f0c7348 */ /* 0x022fea0003c00000 */
[----:B------:R-:W-:Y:S02]  /*6d20*/  ELECT P6, UR79, PT ;  /* 0x00000000004f782f */ /* 0x000fe400038c0000 */
[----:B------:R-:W-:Y:S01]  /*6d30*/  MOV R14, UR79 ;  /* 0x0000004f000e7c02 */ /* 0x000fe20008000f00 */
[----:B-1---5:R-:W-:Y:S10]  /*6d40*/  ENDCOLLECTIVE ;  /* 0x000000000000791b */ /* 0x022ff40003800000 */
.L_x_132:
[----:B------:R-:W-:Y:S05]  /*6d50*/  BSYNC B0 ;  /* 0x0000000000007941 */ /* 0x000fea0003800000 */
.L_x_131:
[----:B------:R-:W-:Y:S05]  /*6d60*/  BRA `(.L_x_133) ;  /* 0xffffffc400007947 */ /* 0x000fea000383ffff */
.L_x_67:
[----:B-1----:R-:W-:-:S04]  /*6d70*/  MOV R2, UR6 ;  /* 0x0000000600027c02 */ /* 0x002fc80008000f00 */
[----:B------:R1:W2:Y:S03]  /*6d80*/  SYNCS.PHASECHK.TRANS64.TRYWAIT P0, [R2+URZ+0x8], R3 ;  /* 0x00000803020075a7 */ /* 0x0002a600080011ff */
[----:B--2---:R-:W-:Y:S05]  /*6d90*/  @!P0 NANOSLEEP.SYNCS 0x989680 ;  /* 0x009896800000895d */ /* 0x004fea0003900000 */
[----:B------:R-:W2:Y:S02]  /*6da0*/  @!P0 SYNCS.PHASECHK.TRANS64 P0, [R2+URZ+0x8], R3 ;  /* 0x00000803020085a7 */ /* 0x000ea400080010ff */
[----:B--2---:R-:W-:Y:S05]  /*6db0*/  @!P0 BRA `(.L_x_67) ;  /* 0xfffffffc00ec8947 */ /* 0x004fea000383ffff */
[----:B------:R-:W-:Y:S05]  /*6dc0*/  BRA `(.L_x_66) ;  /* 0xffffffc400047947 */ /* 0x000fea000383ffff */
.L_x_68:
[----:B-1----:R1:W2:Y:S02]  /*6dd0*/  SYNCS.PHASECHK.TRANS64.TRYWAIT P0, [R0+URZ+0x70], R5 ;  /* 0x00007005000075a7 */ /* 0x0022a400080011ff */
[----:B--2---:R-:W-:Y:S05]  /*6de0*/  @!P0 NANOSLEEP.SYNCS 0x989680 ;  /* 0x009896800000895d */ /* 0x004fea0003900000 */
[----:B------:R-:W2:Y:S02]  /*6df0*/  @!P0 SYNCS.PHASECHK.TRANS64 P0, [R0+URZ+0x70], R5 ;  /* 0x00007005000085a7 */ /* 0x000ea400080010ff */
[----:B--2---:R-:W-:Y:S05]  /*6e00*/  @!P0 BRA `(.L_x_68) ;  /* 0xfffffffc00f08947 */ /* 0x004fea000383ffff */
[----:B------:R-:W-:Y:S05]  /*6e10*/  BRA `(.L_x_134) ;  /* 0xffffffc400e07947 */ /* 0x000fea000383ffff */
.L_x_70:
[----:B------:R-:W-:-:S07]  /*6e20*/  MOV R0, UR10 ;  /* 0x0000000a00007c02 */ /* 0x000fce0008000f00 */
.L_x_135:
[----:B-1----:R1:W2:Y:S02]  /*6e30*/  SYNCS.PHASECHK.TRANS64.TRYWAIT P0, [R0+URZ+0xb0], R5 ;  /* 0x0000b005000075a7 */ /* 0x0022a400080011ff */
[----:B--2---:R-:W-:Y:S05]  /*6e40*/  @!P0 NANOSLEEP.SYNCS 0x989680 ;  /* 0x009896800000895d */ /* 0x004fea0003900000 */
[----:B------:R-:W2:Y:S02]  /*6e50*/  @!P0 SYNCS.PHASECHK.TRANS64 P0, [R0+URZ+0xb0], R5 ;  /* 0x0000b005000085a7 */ /* 0x000ea400080010ff */
[----:B--2---:R-:W-:Y:S05]  /*6e60*/  @!P0 BRA `(.L_x_135) ;  /* 0xfffffffc00f08947 */ /* 0x004fea000383ffff */
[----:B------:R-:W-:Y:S05]  /*6e70*/  BRA `(.L_x_136) ;  /* 0xffffffc8002c7947 */ /* 0x000fea000383ffff */
.L_x_73:
[----:B------:R-:W-:Y:S07]  /*6e80*/  MOV R0, UR9 ;  /* 0x0000000900007c02 */ /* 0x000fee0008000f00 */
.L_x_137:
[----:B-1----:R1:W2:Y:S02]  /*6e90*/  SYNCS.PHASECHK.TRANS64.TRYWAIT P0, [R0+URZ], R5 ;  /* 0x00000005000075a7 */ /* 0x0022a400080011ff */
[----:B--2---:R-:W-:Y:S05]  /*6ea0*/  @!P0 NANOSLEEP.SYNCS 0x989680 ;  /* 0x009896800000895d */ /* 0x004fea0003900000 */
[----:B------:R-:W2:Y:S02]  /*6eb0*/  @!P0 SYNCS.PHASECHK.TRANS64 P0, [R0+URZ], R5 ;  /* 0x00000005000085a7 */ /* 0x000ea400080010ff */
[----:B--2---:R-:W-:Y:S05]  /*6ec0*/  @!P0 BRA `(.L_x_137) ;  /* 0xfffffffc00f08947 */ /* 0x004fea000383ffff */
[----:B------:R-:W-:Y:S05]  /*6ed0*/  BRA `(.L_x_72) ;  /* 0xffffffc800407947 */ /* 0x000fea000383ffff */
.L_x_77:
[----:B-1----:R-:W-:-:S07]  /*6ee0*/  MOV R0, UR7 ;  /* 0x0000000700007c02 */ /* 0x002fce0008000f00 */
.L_x_138:
[----:B-1----:R1:W2:Y:S02]  /*6ef0*/  SYNCS.PHASECHK.TRANS64.TRYWAIT P0, [R0+URZ], R3 ;  /* 0x00000003000075a7 */ /* 0x0022a400080011ff */
[----:B--2---:R-:W-:Y:S05]  /*6f00*/  @!P0 NANOSLEEP.SYNCS 0x989680 ;  /* 0x009896800000895d */ /* 0x004fea0003900000 */
[----:B------:R-:W2:Y:S02]  /*6f10*/  @!P0 SYNCS.PHASECHK.TRANS64 P0, [R0+URZ], R3 ;  /* 0x00000003000085a7 */ /* 0x000ea400080010ff */
[----:B--2---:R-:W-:Y:S05]  /*6f20*/  @!P0 BRA `(.L_x_138) ;  /* 0xfffffffc00f08947 */ /* 0x004fea000383ffff */
[----:B------:R-:W-:Y:S05]  /*6f30*/  BRA `(.L_x_139) ;  /* 0xffffffcc000c7947 */ /* 0x000fea000383ffff */
.L_x_78:
[----:B------:R-:W-:-:S07]  /*6f40*/  MOV R0, UR7 ;  /* 0x0000000700007c02 */ /* 0x000fce0008000f00 */
.L_x_140:
[----:B-1----:R1:W2:Y:S02]  /*6f50*/  SYNCS.PHASECHK.TRANS64.TRYWAIT P0, [R0+URZ], R3 ;  /* 0x00000003000075a7 */ /* 0x0022a400080011ff */
[----:B--2---:R-:W-:Y:S05]  /*6f60*/  @!P0 NANOSLEEP.SYNCS 0x989680 ;  /* 0x009896800000895d */ /* 0x004fea0003900000 */
[----:B------:R-:W2:Y:S02]  /*6f70*/  @!P0 SYNCS.PHASECHK.TRANS64 P0, [R0+URZ], R3 ;  /* 0x00000003000085a7 */ /* 0x000ea400080010ff */
[----:B--2---:R-:W-:Y:S05]  /*6f80*/  @!P0 BRA `(.L_x_140) ;  /* 0xfffffffc00f08947 */ /* 0x004fea000383ffff */
[----:B------:R-:W-:Y:S05]  /*6f90*/  BRA `(.L_x_141) ;  /* 0xffffffcc00187947 */ /* 0x000fea000383ffff */
.L_x_79:
[----:B------:R-:W-:-:S07]  /*6fa0*/  MOV R0, UR7 ;  /* 0x0000000700007c02 */ /* 0x000fce0008000f00 */
.L_x_142:
[----:B-1----:R1:W2:Y:S02]  /*6fb0*/  SYNCS.PHASECHK.TRANS64.TRYWAIT P0, [R0+URZ], R3 ;  /* 0x00000003000075a7 */ /* 0x0022a400080011ff */
[----:B--2---:R-:W-:Y:S05]  /*6fc0*/  @!P0 NANOSLEEP.SYNCS 0x989680 ;  /* 0x009896800000895d */ /* 0x004fea0003900000 */
[----:B------:R-:W2:Y:S02]  /*6fd0*/  @!P0 SYNCS.PHASECHK.TRANS64 P0, [R0+URZ], R3 ;  /* 0x00000003000085a7 */ /* 0x000ea400080010ff */
[----:B--2---:R-:W-:Y:S05]  /*6fe0*/  @!P0 BRA `(.L_x_142) ;  /* 0xfffffffc00f08947 */ /* 0x004fea000383ffff */
[----:B------:R-:W-:Y:S05]  /*6ff0*/  BRA `(.L_x_143) ;  /* 0xffffffcc00247947 */ /* 0x000fea000383ffff */
.L_x_82:
[----:B------:R-:W-:-:S07]  /*7000*/  MOV R0, UR8 ;  /* 0x0000000800007c02 */ /* 0x000fce0008000f00 */
.L_x_144:
[----:B-1----:R1:W2:Y:S02]  /*7010*/  SYNCS.PHASECHK.TRANS64.TRYWAIT P1, [R0+URZ+0xf0], R3 ;  /* 0x0000f003000075a7 */ /* 0x0022a400080211ff */
[----:B--2---:R-:W-:Y:S05]  /*7020*/  @!P1 NANOSLEEP.SYNCS 0x989680 ;  /* 0x009896800000995d */ /* 0x004fea0003900000 */
[----:B------:R-:W2:Y:S02]  /*7030*/  @!P1 SYNCS.PHASECHK.TRANS64 P1, [R0+URZ+0xf0], R3 ;  /* 0x0000f003000095a7 */ /* 0x000ea400080210ff */
[----:B--2---:R-:W-:Y:S05]  /*7040*/  @!P1 BRA `(.L_x_144) ;  /* 0xfffffffc00f09947 */ /* 0x004fea000383ffff */
[----:B------:R-:W-:Y:S05]  /*7050*/  BRA `(.L_x_145) ;  /* 0xffffffcc00707947 */ /* 0x000fea000383ffff */
.L_x_87:
[----:B--2---:R2:W4:Y:S02]  /*7060*/  SYNCS.PHASECHK.TRANS64.TRYWAIT P0, [R0+URZ+0x70], R3 ;  /* 0x00007003000075a7 */ /* 0x00452400080011ff */
[----:B----4-:R-:W-:Y:S05]  /*7070*/  @!P0 NANOSLEEP.SYNCS 0x989680 ;  /* 0x009896800000895d */ /* 0x010fea0003900000 */
[----:B------:R-:W4:Y:S02]  /*7080*/  @!P0 SYNCS.PHASECHK.TRANS64 P0, [R0+URZ+0x70], R3 ;  /* 0x00007003000085a7 */ /* 0x000f2400080010ff */
[----:B----4-:R-:W-:Y:S05]  /*7090*/  @!P0 BRA `(.L_x_87) ;  /* 0xfffffffc00f08947 */ /* 0x010fea000383ffff */
[----:B------:R-:W-:Y:S05]  /*70a0*/  BRA `(.L_x_146) ;  /* 0xffffffd000747947 */ /* 0x000fea000383ffff */
.L_x_90:
[----:B------:R-:W-:Y:S07]  /*70b0*/  MOV R0, UR6 ;  /* 0x0000000600007c02 */ /* 0x000fee0008000f00 */
.L_x_147:
[----:B--2---:R2:W4:Y:S02]  /*70c0*/  SYNCS.PHASECHK.TRANS64.TRYWAIT P0, [R0+URZ+0x68], R3 ;  /* 0x00006803000075a7 */ /* 0x00452400080011ff */
[----:B----4-:R-:W-:Y:S05]  /*70d0*/  @!P0 NANOSLEEP.SYNCS 0x989680 ;  /* 0x009896800000895d */ /* 0x010fea0003900000 */
[----:B------:R-:W4:Y:S02]  /*70e0*/  @!P0 SYNCS.PHASECHK.TRANS64 P0, [R0+URZ+0x68], R3 ;  /* 0x00006803000085a7 */ /* 0x000f2400080010ff */
[----:B----4-:R-:W-:Y:S05]  /*70f0*/  @!P0 BRA `(.L_x_147) ;  /* 0xfffffffc00f08947 */ /* 0x010fea000383ffff */
[----:B------:R-:W-:Y:S05]  /*7100*/  BRA `(.L_x_89) ;  /* 0xffffffd400607947 */ /* 0x000fea000383ffff */
.L_x_93:
[----:B------:R-:W-:Y:S07]  /*7110*/  MOV R3, UR6 ;  /* 0x0000000600037c02 */ /* 0x000fee0008000f00 */
.L_x_148:
[----:B-1----:R1:W2:Y:S02]  /*7120*/  SYNCS.PHASECHK.TRANS64.TRYWAIT P2, [R3+URZ+0x58], R26 ;  /* 0x0000581a030075a7 */ /* 0x0022a400080411ff */
[----:B--2---:R-:W-:Y:S05]  /*7130*/  @!P2 NANOSLEEP.SYNCS 0x989680 ;  /* 0x009896800000a95d */ /* 0x004fea0003900000 */
[----:B------:R-:W2:Y:S02]  /*7140*/  @!P2 SYNCS.PHASECHK.TRANS64 P2, [R3+URZ+0x58], R26 ;  /* 0x0000581a0300a5a7 */ /* 0x000ea400080410ff */
[----:B--2---:R-:W-:Y:S05]  /*7150*/  @!P2 BRA `(.L_x_148) ;  /* 0xfffffffc00f0a947 */ /* 0x004fea000383ffff */
[----:B------:R-:W-:Y:S05]  /*7160*/  BRA `(.L_x_149) ;  /* 0xffffffd400f47947 */ /* 0x000fea000383ffff */
.L_x_96:
[----:B--2---:R2:W3:Y:S02]  /*7170*/  SYNCS.PHASECHK.TRANS64.TRYWAIT P0, [R0+URZ+0x70], R3 ;  /* 0x00007003000075a7 */ /* 0x0044e400080011ff */
[----:B---3--:R-:W-:Y:S05]  /*7180*/  @!P0 NANOSLEEP.SYNCS 0x989680 ;  /* 0x009896800000895d */ /* 0x008fea0003900000 */
[----:B------:R-:W3:Y:S02]  /*7190*/  @!P0 SYNCS.PHASECHK.TRANS64 P0, [R0+URZ+0x70], R3 ;  /* 0x00007003000085a7 */ /* 0x000ee400080010ff */
[----:B---3--:R-:W-:Y:S05]  /*71a0*/  @!P0 BRA `(.L_x_96) ;  /* 0xfffffffc00f08947 */ /* 0x008fea000383ffff */
[----:B------:R-:W-:Y:S05]  /*71b0*/  BRA `(.L_x_150) ;  /* 0xffffffdc00547947 */ /* 0x000fea000383ffff */
.L_x_107:
[----:B-1----:R-:W-:Y:S04]  /*71c0*/  MOV R0, UR43 ;  /* 0x0000002b00007c02 */ /* 0x002fe80008000f00 */
[----:B------:R1:W2:Y:S03]  /*71d0*/  SYNCS.PHASECHK.TRANS64.TRYWAIT P1, [R0+URZ+0x50], R3 ;  /* 0x00005003000075a7 */ /* 0x0002a600080211ff */
[----:B--2---:R-:W-:Y:S05]  /*71e0*/  @!P1 NANOSLEEP.SYNCS 0x989680 ;  /* 0x009896800000995d */ /* 0x004fea0003900000 */
[----:B------:R-:W2:Y:S02]  /*71f0*/  @!P1 SYNCS.PHASECHK.TRANS64 P1, [R0+URZ+0x50], R3 ;  /* 0x00005003000095a7 */ /* 0x000ea400080210ff */
[----:B--2---:R-:W-:Y:S05]  /*7200*/  @!P1 BRA `(.L_x_107) ;  /* 0xfffffffc00ec9947 */ /* 0x004fea000383ffff */
[----:B------:R-:W-:Y:S05]  /*7210*/  BRA `(.L_x_106) ;  /* 0xffffffe800347947 */ /* 0x000fea000383ffff */
.L_x_109:
[----:B------:R1:W1:Y:S02]  /*7220*/  SYNCS.PHASECHK.TRANS64.TRYWAIT P1, [R113+URZ+0x90], R2 ;  /* 0x00009002710075a7 */ /* 0x00026400080211ff */
[----:B-1----:R-:W-:Y:S05]  /*7230*/  @!P1 NANOSLEEP.SYNCS 0x989680 ;  /* 0x009896800000995d */ /* 0x002fea0003900000 */
[----:B------:R-:W1:Y:S02]  /*7240*/  @!P1 SYNCS.PHASECHK.TRANS64 P1, [R113+URZ+0x90], R2 ;  /* 0x00009002710095a7 */ /* 0x000e6400080210ff */
[----:B-1----:R-:W-:Y:S05]  /*7250*/  @!P1 BRA `(.L_x_109) ;  /* 0xfffffffc00f09947 */ /* 0x002fea000383ffff */
[----:B------:R-:W-:Y:S05]  /*7260*/  BRA `(.L_x_108) ;  /* 0xffffffe800707947 */ /* 0x000fea000383ffff */
        .weak           $__internal_0_$__cuda_sm10x_tcgen05_guardrail_trap_col_being_dealloced_not_returned_by_alloc
        .type           $__internal_0_$__cuda_sm10x_tcgen05_guardrail_trap_col_being_dealloced_not_returned_by_alloc,@function
        .size           $__internal_0_$__cuda_sm10x_tcgen05_guardrail_trap_col_being_dealloced_not_returned_by_alloc,($__internal_1_$__cuda_sm10x_tcgen05_guardrail_trap_phase_invalid_during_alloc - $__internal_0_$__cuda_sm10x_tcgen05_guardrail_trap_col_being_dealloced_not_returned_by_alloc)
$__internal_0_$__cuda_sm10x_tcgen05_guardrail_trap_col_being_dealloced_not_returned_by_alloc:
[----:B------:R-:W-:Y:S05]  /*7270*/  BPT.TRAP 0x1 ;  /* 0x000000040000795c */ /* 0x000fea0000300000 */
[----:B------:R-:W-:-:S04]  /*7280*/  HFMA2 R3, -RZ, RZ, 0, 0 ;  /* 0x00000000ff037431 */ /* 0x000fc800000001ff */
[----:B------:R-:W-:Y:S05]  /*7290*/  RET.REL.NODEC R2 `(_ZN7cutlass13device_kernelINS_4gemm6kernel13GemmUniversalIN4cute5tupleIJiiiiEEENS1_10collective13CollectiveMmaINS1_35MainloopSm100TmaUmmaWarpSpecializedILi5ELi2ELi4ENS5_IJNS4_1CILi2EEENSA_ILi1EEESC_EEEEENS5_IJNSA_ILi128EEENSA_ILi64EEESG_EEENS_12float_e5m2_tENS5_IJlSC_lEEESI_SJ_NS4_8TiledMMAINS4_8MMA_AtomIJNS4_10MMA_TraitsINS4_25SM100_MMA_F8F6F4_2x1SM_SSEJSI_SI_fSF_SG_NS4_17integral_constantINS4_4UMMA5MajorELSQ_0EEESR_NSO_INSP_7ScaleInELSS_0EEEST_EEEEEENS4_6LayoutINS5_IJSC_SC_SC_EEENS5_IJNSA_ILi0EEESY_SY_EEEEENS5_IJNS4_10UnderscoreES11_S11_EEEEENS4_18SM100_TMA_2SM_LOADENS4_14ComposedLayoutINS4_7SwizzleILi2ELi4ELi3EEENS4_18smem_ptr_flag_bitsILi8EEENSW_INS5_IJNSA_ILi8EEESG_EEENS5_IJSG_SC_EEEEEEEvNS4_8identityES14_S1E_vS1F_EENS_8epilogue10collective18CollectiveEpilogueINS1H_23Sm100TmaWarpSpecializedILi1ELi1ELi32ELb0ELb0EEEJNS5_IJSG_SG_SG_EEENS5_IJNSW_ISG_SC_EES1N_EEESI_SJ_SI_SJ_NS1H_6fusion15FusionCallbacksIS1L_NS1P_17LinearCombinationISI_fSI_fLNS_15FloatRoundStyleE2EEES1M_S1O_JEEENS4_5SM1004TMEM4LOAD26SM100_TMEM_LOAD_32dp32b32xENS4_13SM90_TMA_LOADES1E_NS4_39AutoVectorizingCopyWithAssumedAlignmentILi128EEENS4_14SM90_TMA_STOREES1E_S21_S21_EEEvvEEEEvNT_6ParamsE) ;  /* 0xffffff8c02587950 */ /* 0x000fea0003c3ffff */
        .weak           $__internal_1_$__cuda_sm10x_tcgen05_guardrail_trap_phase_invalid_during_alloc
        .type           $__internal_1_$__cuda_sm10x_tcgen05_guardrail_trap_phase_invalid_during_alloc,@function
        .size           $__internal_1_$__cuda_sm10x_tcgen05_guardrail_trap_phase_invalid_during_alloc,($__internal_2_$__cuda_sm10x_tcgen05_guardrail_trap_unallocated_columns_being_dealloced - $__internal_1_$__cuda_sm10x_tcgen05_guardrail_trap_phase_invalid_during_alloc)
$__internal_1_$__cuda_sm10x_tcgen05_guardrail_trap_phase_invalid_during_alloc:
[----:B------:R-:W-:Y:S05]  /*72a0*/  BPT.TRAP 0x1 ;  /* 0x000000040000795c */ /* 0x000fea0000300000 */
[----:B------:R-:W-:-:S04]  /*72b0*/  MOV R3, 0x0 ;  /* 0x0000000000037802 */ /* 0x000fc80000000f00 */
[----:B------:R-:W-:Y:S05]  /*72c0*/  RET.REL.NODEC R2 `(_ZN7cutlass13device_kernelINS_4gemm6kernel13GemmUniversalIN4cute5tupleIJiiiiEEENS1_10collective13CollectiveMmaINS1_35MainloopSm100TmaUmmaWarpSpecializedILi5ELi2ELi4ENS5_IJNS4_1CILi2EEENSA_ILi1EEESC_EEEEENS5_IJNSA_ILi128EEENSA_ILi64EEESG_EEENS_12float_e5m2_tENS5_IJlSC_lEEESI_SJ_NS4_8TiledMMAINS4_8MMA_AtomIJNS4_10MMA_TraitsINS4_25SM100_MMA_F8F6F4_2x1SM_SSEJSI_SI_fSF_SG_NS4_17integral_constantINS4_4UMMA5MajorELSQ_0EEESR_NSO_INSP_7ScaleInELSS_0EEEST_EEEEEENS4_6LayoutINS5_IJSC_SC_SC_EEENS5_IJNSA_ILi0EEESY_SY_EEEEENS5_IJNS4_10UnderscoreES11_S11_EEEEENS4_18SM100_TMA_2SM_LOADENS4_14ComposedLayoutINS4_7SwizzleILi2ELi4ELi3EEENS4_18smem_ptr_flag_bitsILi8EEENSW_INS5_IJNSA_ILi8EEESG_EEENS5_IJSG_SC_EEEEEEEvNS4_8identityES14_S1E_vS1F_EENS_8epilogue10collective18CollectiveEpilogueINS1H_23Sm100TmaWarpSpecializedILi1ELi1ELi32ELb0ELb0EEEJNS5_IJSG_SG_SG_EEENS5_IJNSW_ISG_SC_EES1N_EEESI_SJ_SI_SJ_NS1H_6fusion15FusionCallbacksIS1L_NS1P_17LinearCombinationISI_fSI_fLNS_15FloatRoundStyleE2EEES1M_S1O_JEEENS4_5SM1004TMEM4LOAD26SM100_TMEM_LOAD_32dp32b32xENS4_13SM90_TMA_LOADES1E_NS4_39AutoVectorizingCopyWithAssumedAlignmentILi128EEENS4_14SM90_TMA_STOREES1E_S21_S21_EEEvvEEEEvNT_6ParamsE) ;  /* 0xffffff8c024c7950 */ /* 0x000fea0003c3ffff */
        .weak           $__internal_2_$__cuda_sm10x_tcgen05_guardrail_trap_unallocated_columns_being_dealloced
        .type           $__internal_2_$__cuda_sm10x_tcgen05_guardrail_trap_unallocated_columns_being_dealloced,@function
        .size           $__internal_2_$__cuda_sm10x_tcgen05_guardrail_trap_unallocated_columns_being_dealloced,(.L_x_152 - $__internal_2_$__cuda_sm10x_tcgen05_guardrail_trap_unallocated_columns_being_dealloced)
$__internal_2_$__cuda_sm10x_tcgen05_guardrail_trap_unallocated_columns_being_dealloced:
[----:B------:R-:W-:Y:S05]  /*72d0*/  BPT.TRAP 0x1 ;  /* 0x000000040000795c */ /* 0x000fea0000300000 */
[----:B------:R-:W-:-:S04]  /*72e0*/  HFMA2 R3, -RZ, RZ, 0, 0 ;  /* 0x00000000ff037431 */ /* 0x000fc800000001ff */
[----:B------:R-:W-:Y:S05]  /*72f0*/  RET.REL.NODEC R2 `(_ZN7cutlass13device_kernelINS_4gemm6kernel13GemmUniversalIN4cute5tupleIJiiiiEEENS1_10collective13CollectiveMmaINS1_35MainloopSm100TmaUmmaWarpSpecializedILi5ELi2ELi4ENS5_IJNS4_1CILi2EEENSA_ILi1EEESC_EEEEENS5_IJNSA_ILi128EEENSA_ILi64EEESG_EEENS_12float_e5m2_tENS5_IJlSC_lEEESI_SJ_NS4_8TiledMMAINS4_8MMA_AtomIJNS4_10MMA_TraitsINS4_25SM100_MMA_F8F6F4_2x1SM_SSEJSI_SI_fSF_SG_NS4_17integral_constantINS4_4UMMA5MajorELSQ_0EEESR_NSO_INSP_7ScaleInELSS_0EEEST_EEEEEENS4_6LayoutINS5_IJSC_SC_SC_EEENS5_IJNSA_ILi0EEESY_SY_EEEEENS5_IJNS4_10UnderscoreES11_S11_EEEEENS4_18SM100_TMA_2SM_LOADENS4_14ComposedLayoutINS4_7SwizzleILi2ELi4ELi3EEENS4_18smem_ptr_flag_bitsILi8EEENSW_INS5_IJNSA_ILi8EEESG_EEENS5_IJSG_SC_EEEEEEEvNS4_8identityES14_S1E_vS1F_EENS_8epilogue10collective18CollectiveEpilogueINS1H_23Sm100TmaWarpSpecializedILi1ELi1ELi32ELb0ELb0EEEJNS5_IJSG_SG_SG_EEENS5_IJNSW_ISG_SC_EES1N_EEESI_SJ_SI_SJ_NS1H_6fusion15FusionCallbacksIS1L_NS1P_17LinearCombinationISI_fSI_fLNS_15FloatRoundStyleE2EEES1M_S1O_JEEENS4_5SM1004TMEM4LOAD26SM100_TMEM_LOAD_32dp32b32xENS4_13SM90_TMA_LOADES1E_NS4_39AutoVectorizingCopyWithAssumedAlignmentILi128EEENS4_14SM90_TMA_STOREES1E_S21_S21_EEEvvEEEEvNT_6ParamsE) ;  /* 0xffffff8c02407950 */ /* 0x000fea0003c3ffff */
.L_x_151:
[----:B------:R-:W-:-:S00]  /*7300*/  BRA `(.L_x_151) ;  /* 0xfffffffc00fc7947 */ /* 0x000fc0000383ffff */
[----:B------:R-:W-:-:S00]  /*7310*/  NOP ;  /* 0x0000000000007918 */ /* 0x000fc00000000000 */
        /* <DEDUP_REMOVED lines=14> */
.L_x_152:


//--------------------- .nv.global.init           --------------------------
	.section	.nv.global.init,"aw",@progbits
.nv.global.init:
	.type		$str$27,@object
	.size		$str$27,($str$28 - $str$27)
$str$27:
        /*0000*/ 	.byte	0x28, 0x61, 0x64, 0x64, 0x72, 0x65, 0x73, 0x73, 0x20, 0x26, 0x20, 0x6d, 0x61, 0x73, 0x6b, 0x29
        /*0010*/ 	.byte	0x20, 0x3d, 0x3d, 0x20, 0x30, 0x00
	.type		$str$28,@object
	.size		$str$28,($str$26 - $str$28)
$str$28:
        /*0016*/ 	.byte	0x2f, 0x74, 0x6d, 0x70, 0x2f, 0x63, 0x75, 0x74, 0x6c, 0x61, 0x73, 0x73, 0x5f, 0x73, 0x77, 0x65
        /*0026*/ 	.byte	0x65, 0x70, 0x5f, 0x73, 0x72, 0x63, 0x2f, 0x69, 0x6e, 0x63, 0x6c, 0x75, 0x64, 0x65, 0x2f, 0x63
        /*0036*/ 	.byte	0x75, 0x74, 0x65, 0x2f, 0x70, 0x6f, 0x69, 0x6e, 0x74, 0x65, 0x72, 0x5f, 0x66, 0x6c, 0x61, 0x67
        /*0046*/ 	.byte	0x67, 0x65, 0x64, 0x2e, 0x68, 0x70, 0x70, 0x00
	.type		$str$26,@object
	.size		$str$26,($str$25 - $str$26)
$str$26:
        /*004e*/ 	.byte	0x2f, 0x74, 0x6d, 0x70, 0x2f, 0x63, 0x75, 0x74, 0x6c, 0x61, 0x73, 0x73, 0x5f, 0x73, 0x77, 0x65
        /*005e*/ 	.byte	0x65, 0x70, 0x5f, 0x73, 0x72, 0x63, 0x2f, 0x69, 0x6e, 0x63, 0x6c, 0x75, 0x64, 0x65, 0x2f, 0x63
        /*006e*/ 	.byte	0x75, 0x74, 0x65, 0x2f, 0x61, 0x74, 0x6f, 0x6d, 0x2f, 0x63, 0x6f, 0x70, 0x79, 0x5f, 0x74, 0x72
        /*007e*/ 	.byte	0x61, 0x69, 0x74, 0x73, 0x5f, 0x73, 0x6d, 0x31, 0x30, 0x30, 0x2e, 0x68, 0x70, 0x70, 0x00
	.type		$str$25,@object
	.size		$str$25,(__unnamed_1 - $str$25)
$str$25:
        /*008d*/ 	.byte	0x28, 0x28, 0x75, 0x69, 0x6e, 0x74, 0x33, 0x32, 0x5f, 0x74, 0x28, 0x74, 0x68, 0x72, 0x65, 0x61
        /*009d*/ 	.byte	0x64, 0x49, 0x64, 0x78, 0x2e, 0x78, 0x29, 0x20, 0x2f, 0x20, 0x33, 0x32, 0x29, 0x20, 0x25, 0x20
        /*00ad*/ 	.byte	0x34, 0x29, 0x20, 0x3d, 0x3d, 0x20, 0x28, 0x28, 0x28, 0x74, 0x6d, 0x65, 0x6d, 0x5f, 0x61, 0x64
        /*00bd*/ 	.byte	0x64, 0x72, 0x20, 0x3e, 0x3e, 0x20, 0x31, 0x36, 0x29, 0x20, 0x2f, 0x20, 0x33, 0x32, 0x29, 0x20
        /*00cd*/ 	.byte	0x25, 0x20, 0x34, 0x29, 0x00
	.type		__unnamed_1,@object
	.size		__unnamed_1,(__unnamed_2 - __unnamed_1)
__unnamed_1:
        /*00d2*/ 	.byte	0x61, 0x75, 0x74, 0x6f, 0x20, 0x63, 0x75, 0x74, 0x65, 0x3a, 0x3a, 0x61, 0x73, 0x5f, 0x70, 0x6f
        /* <DEDUP_REMOVED lines=24> */
        /*0262*/ 	.byte	0x3c, 0x34, 0x30, 0x39, 0x36, 0x3e, 0x3e, 0x3e, 0x3e, 0x5d, 0x00
	.type		__unnamed_2,@object
	.size		__unnamed_2,(.L_2 - __unnamed_2)
__unnamed_2:
        /* <DEDUP_REMOVED lines=40> */
        /*04ed*/ 	.byte	0x74, 0x65, 0x3a, 0x3a, 0x43, 0x3c, 0x30, 0x3e, 0x3e, 0x3e, 0x3e, 0x5d, 0x00
.L_2:


//--------------------- .nv.shared._ZN7cutlass13device_kernelINS_4gemm6kernel13GemmUniversalIN4cute5tupleIJiiiiEEENS1_10collective13CollectiveMmaINS1_35MainloopSm100TmaUmmaWarpSpecializedILi5ELi2ELi4ENS5_IJNS4_1CILi2EEENSA_ILi1EEESC_EEEEENS5_IJNSA_ILi128EEENSA_ILi64EEESG_EEENS_12float_e5m2_tENS5_IJlSC_lEEESI_SJ_NS4_8TiledMMAINS4_8MMA_AtomIJNS4_10MMA_TraitsINS4_25SM100_MMA_F8F6F4_2x1SM_SSEJSI_SI_fSF_SG_NS4_17integral_constantINS4_4UMMA5MajorELSQ_0EEESR_NSO_INSP_7ScaleInELSS_0EEEST_EEEEEENS4_6LayoutINS5_IJSC_SC_SC_EEENS5_IJNSA_ILi0EEESY_SY_EEEEENS5_IJNS4_10UnderscoreES11_S11_EEEEENS4_18SM100_TMA_2SM_LOADENS4_14ComposedLayoutINS4_7SwizzleILi2ELi4ELi3EEENS4_18smem_ptr_flag_bitsILi8EEENSW_INS5_IJNSA_ILi8EEESG_EEENS5_IJSG_SC_EEEEEEEvNS4_8identityES14_S1E_vS1F_EENS_8epilogue10collective18CollectiveEpilogueINS1H_23Sm100TmaWarpSpecializedILi1ELi1ELi32ELb0ELb0EEEJNS5_IJSG_SG_SG_EEENS5_IJNSW_ISG_SC_EES1N_EEESI_SJ_SI_SJ_NS1H_6fusion15FusionCallbacksIS1L_NS1P_17LinearCombinationISI_fSI_fLNS_15FloatRoundStyleE2EEES1M_S1O_JEEENS4_5SM1004TMEM4LOAD26SM100_TMEM_LOAD_32dp32b32xENS4_13SM90_TMA_LOADES1E_NS4_39AutoVectorizingCopyWithAssumedAlignmentILi128EEENS4_14SM90_TMA_STOREES1E_S21_S21_EEEvvEEEEvNT_6ParamsE --------------------------
	.section	.nv.shared._ZN7cutlass13device_kernelINS_4gemm6kernel13GemmUniversalIN4cute5tupleIJiiiiEEENS1_10collective13CollectiveMmaINS1_35MainloopSm100TmaUmmaWarpSpecializedILi5ELi2ELi4ENS5_IJNS4_1CILi2EEENSA_ILi1EEESC_EEEEENS5_IJNSA_ILi128EEENSA_ILi64EEESG_EEENS_12float_e5m2_tENS5_IJlSC_lEEESI_SJ_NS4_8TiledMMAINS4_8MMA_AtomIJNS4_10MMA_TraitsINS4_25SM100_MMA_F8F6F4_2x1SM_SSEJSI_SI_fSF_SG_NS4_17integral_constantINS4_4UMMA5MajorELSQ_0EEESR_NSO_INSP_7ScaleInELSS_0EEEST_EEEEEENS4_6LayoutINS5_IJSC_SC_SC_EEENS5_IJNSA_ILi0EEESY_SY_EEEEENS5_IJNS4_10UnderscoreES11_S11_EEEEENS4_18SM100_TMA_2SM_LOADENS4_14ComposedLayoutINS4_7SwizzleILi2ELi4ELi3EEENS4_18smem_ptr_flag_bitsILi8EEENSW_INS5_IJNSA_ILi8EEESG_EEENS5_IJSG_SC_EEEEEEEvNS4_8identityES14_S1E_vS1F_EENS_8epilogue10collective18CollectiveEpilogueINS1H_23Sm100TmaWarpSpecializedILi1ELi1ELi32ELb0ELb0EEEJNS5_IJSG_SG_SG_EEENS5_IJNSW_ISG_SC_EES1N_EEESI_SJ_SI_SJ_NS1H_6fusion15FusionCallbacksIS1L_NS1P_17LinearCombinationISI_fSI_fLNS_15FloatRoundStyleE2EEES1M_S1O_JEEENS4_5SM1004TMEM4LOAD26SM100_TMEM_LOAD_32dp32b32xENS4_13SM90_TMA_LOADES1E_NS4_39AutoVectorizingCopyWithAssumedAlignmentILi128EEENS4_14SM90_TMA_STOREES1E_S21_S21_EEEvvEEEEvNT_6ParamsE,"aw",@nobits
	.sectionflags	@""
	.align	16
	.zero		1024


//--------------------- .nv.shared.reserved.0     --------------------------
	.section	.nv.shared.reserved.0,"aw",@nobits
	.weak		__nv_reservedSMEM_offset_0_alias
	.size		__nv_reservedSMEM_offset_0_alias, 0, 64
	.other		__nv_reservedSMEM_offset_0_alias,@"STO_CUDA_RESERVED_SHARED STV_DEFAULT"
__nv_reservedSMEM_offset_0_alias:
	.zero		0
.nv.shared.reserved.0:
	.zero		64
	.weak		__nv_reservedSMEM_tcgen05_partition
	.type		__nv_reservedSMEM_tcgen05_partition,@object
	.size		__nv_reservedSMEM_tcgen05_partition,(.L_0 - __nv_reservedSMEM_tcgen05_partition)
__nv_reservedSMEM_tcgen05_partition:
	.zero		32
.L_0:


//--------------------- .nv.global                --------------------------
	.section	.nv.global,"aw",@nobits
.nv.global:
	.type		_ZN39_INTERNAL_8af01a45_4_k_cu_3a16528a_94594cute1_E,@object
	.size		_ZN39_INTERNAL_8af01a45_4_k_cu_3a16528a_94594cute1_E,(_ZN39_INTERNAL_8af01a45_4_k_cu_3a16528a_94594cuda3std3__45__cpo6cbeginE - _ZN39_INTERNAL_8af01a45_4_k_cu_3a16528a_94594cute1_E)
_ZN39_INTERNAL_8af01a45_4_k_cu_3a16528a_94594cute1_E:
	.zero		1
	.type		_ZN39_INTERNAL_8af01a45_4_k_cu_3a16528a_94594cuda3std3__45__cpo6cbeginE,@object
	.size		_ZN39_INTERNAL_8af01a45_4_k_cu_3a16528a_94594cuda3std3__45__cpo6cbeginE,(_ZN39_INTERNAL_8af01a45_4_k_cu_3a16528a_94594cuda3std3__48in_placeE - _ZN39_INTERNAL_8af01a45_4_k_cu_3a16528a_94594cuda3std3__45__cpo6cbeginE)
_ZN39_INTERNAL_8af01a45_4_k_cu_3a16528a_94594cuda3std3__45__cpo6cbeginE:
	.zero		1
	.type		_ZN39_INTERNAL_8af01a45_4_k_cu_3a16528a_94594cuda3std3__48in_placeE,@object
	.size		_ZN39_INTERNAL_8af01a45_4_k_cu_3a16528a_94594cuda3std3__48in_placeE,(_ZN39_INTERNAL_8af01a45_4_k_cu_3a16528a_94594cuda3std6ranges3__45__cpo9iter_moveE - _ZN39_INTERNAL_8af01a45_4_k_cu_3a16528a_94594cuda3std3__48in_placeE)
_ZN39_INTERNAL_8af01a45_4_k_cu_3a16528a_94594cuda3std3__48in_placeE:
	.zero		1
	.type		_ZN39_INTERNAL_8af01a45_4_k_cu_3a16528a_94594cuda3std6ranges3__45__cpo9iter_moveE,@object
	.size		_ZN39_INTERNAL_8af01a45_4_k_cu_3a16528a_94594cuda3std6ranges3__45__cpo9iter_moveE,(_ZN39_INTERNAL_8af01a45_4_k_cu_3a16528a_94594cuda3std3__45__cpo5beginE - _ZN39_INTERNAL_8af01a45_4_k_cu_3a16528a_94594cuda3std6ranges3__45__cpo9iter_moveE)
_ZN39_INTERNAL_8af01a45_4_k_cu_3a16528a_94594cuda3std6ranges3__45__cpo9iter_moveE:
	.zero		1
	.type		_ZN39_INTERNAL_8af01a45_4_k_cu_3a16528a_94594cuda3std3__45__cpo5beginE,@object
	.size		_ZN39_INTERNAL_8af01a45_4_k_cu_3a16528a_94594cuda3std3__45__cpo5beginE,(_ZN39_INTERNAL_8af01a45_4_k_cu_3a16528a_94594cuda3std3__441_GLOBAL__N__8af01a45_4_k_cu_3a16528a_94596ignoreE - _ZN39_INTERNAL_8af01a45_4_k_cu_3a16528a_94594cuda3std3__45__cpo5beginE)
_ZN39_INTERNAL_8af01a45_4_k_cu_3a16528a_94594cuda3std3__45__cpo5beginE:
	.zero		1
	.type		_ZN39_INTERNAL_8af01a45_4_k_cu_3a16528a_94594cuda3std3__441_GLOBAL__N__8af01a45_4_k_cu_3a16528a_94596ignoreE,@object
	.size		_ZN39_INTERNAL_8af01a45_4_k_cu_3a16528a_94594cuda3std3__441_GLOBAL__N__8af01a45_4_k_cu_3a16528a_94596ignoreE,(_ZN39_INTERNAL_8af01a45_4_k_cu_3a16528a_94594cute7productE - _ZN39_INTERNAL_8af01a45_4_k_cu_3a16528a_94594cuda3std3__441_GLOBAL__N__8af01a45_4_k_cu_3a16528a_94596ignoreE)
_ZN39_INTERNAL_8af01a45_4_k_cu_3a16528a_94594cuda3std3__441_GLOBAL__N__8af01a45_4_k_cu_3a16528a_94596ignoreE:
	.zero		1
	.type		_ZN39_INTERNAL_8af01a45_4_k_cu_3a16528a_94594cute7productE,@object
	.size		_ZN39_INTERNAL_8af01a45_4_k_cu_3a16528a_94594cute7productE,(_ZN39_INTERNAL_8af01a45_4_k_cu_3a16528a_94594cuda3std3__45__cpo3endE - _ZN39_INTERNAL_8af01a45_4_k_cu_3a16528a_94594cute7productE)
_ZN39_INTERNAL_8af01a45_4_k_cu_3a16528a_94594cute7productE:
	.zero		1
	.type		_ZN39_INTERNAL_8af01a45_4_k_cu_3a16528a_94594cuda3std3__45__cpo3endE,@object
	.size		_ZN39_INTERNAL_8af01a45_4_k_cu_3a16528a_94594cuda3std3__45__cpo3endE,(_ZN39_INTERNAL_8af01a45_4_k_cu_3a16528a_94594cuda3std3__419piecewise_constructE - _ZN39_INTERNAL_8af01a45_4_k_cu_3a16528a_94594cuda3std3__45__cpo3endE)
_ZN39_INTERNAL_8af01a45_4_k_cu_3a16528a_94594cuda3std3__45__cpo3endE:
	.zero		1
	.type		_ZN39_INTERNAL_8af01a45_4_k_cu_3a16528a_94594cuda3std3__419piecewise_constructE,@object
	.size		_ZN39_INTERNAL_8af01a45_4_k_cu_3a16528a_94594cuda3std3__419piecewise_constructE,(_ZN39_INTERNAL_8af01a45_4_k_cu_3a16528a_94594cuda3std3__45__cpo4cendE - _ZN39_INTERNAL_8af01a45_4_k_cu_3a16528a_94594cuda3std3__419piecewise_constructE)
_ZN39_INTERNAL_8af01a45_4_k_cu_3a16528a_94594cuda3std3__419piecewise_constructE:
	.zero		1
	.type		_ZN39_INTERNAL_8af01a45_4_k_cu_3a16528a_94594cuda3std3__45__cpo4cendE,@object
	.size		_ZN39_INTERNAL_8af01a45_4_k_cu_3a16528a_94594cuda3std3__45__cpo4cendE,(_ZN39_INTERNAL_8af01a45_4_k_cu_3a16528a_94594cuda3std6ranges3__45__cpo4swapE - _ZN39_INTERNAL_8af01a45_4_k_cu_3a16528a_94594cuda3std3__45__cpo4cendE)
_ZN39_INTERNAL_8af01a45_4_k_cu_3a16528a_94594cuda3std3__45__cpo4cendE:
	.zero		1
	.type		_ZN39_INTERNAL_8af01a45_4_k_cu_3a16528a_94594cuda3std6ranges3__45__cpo4swapE,@object
	.size		_ZN39_INTERNAL_8af01a45_4_k_cu_3a16528a_94594cuda3std6ranges3__45__cpo4swapE,(.L_10 - _ZN39_INTERNAL_8af01a45_4_k_cu_3a16528a_94594cuda3std6ranges3__45__cpo4swapE)
_ZN39_INTERNAL_8af01a45_4_k_cu_3a16528a_94594cuda3std6ranges3__45__cpo4swapE:
	.zero		1
.L_10:


//--------------------- .nv.constant0._ZN7cutlass13device_kernelINS_4gemm6kernel13GemmUniversalIN4cute5tupleIJiiiiEEENS1_10collective13CollectiveMmaINS1_35MainloopSm100TmaUmmaWarpSpecializedILi5ELi2ELi4ENS5_IJNS4_1CILi2EEENSA_ILi1EEESC_EEEEENS5_IJNSA_ILi128EEENSA_ILi64EEESG_EEENS_12float_e5m2_tENS5_IJlSC_lEEESI_SJ_NS4_8TiledMMAINS4_8MMA_AtomIJNS4_10MMA_TraitsINS4_25SM100_MMA_F8F6F4_2x1SM_SSEJSI_SI_fSF_SG_NS4_17integral_constantINS4_4UMMA5MajorELSQ_0EEESR_NSO_INSP_7ScaleInELSS_0EEEST_EEEEEENS4_6LayoutINS5_IJSC_SC_SC_EEENS5_IJNSA_ILi0EEESY_SY_EEEEENS5_IJNS4_10UnderscoreES11_S11_EEEEENS4_18SM100_TMA_2SM_LOADENS4_14ComposedLayoutINS4_7SwizzleILi2ELi4ELi3EEENS4_18smem_ptr_flag_bitsILi8EEENSW_INS5_IJNSA_ILi8EEESG_EEENS5_IJSG_SC_EEEEEEEvNS4_8identityES14_S1E_vS1F_EENS_8epilogue10collective18CollectiveEpilogueINS1H_23Sm100TmaWarpSpecializedILi1ELi1ELi32ELb0ELb0EEEJNS5_IJSG_SG_SG_EEENS5_IJNSW_ISG_SC_EES1N_EEESI_SJ_SI_SJ_NS1H_6fusion15FusionCallbacksIS1L_NS1P_17LinearCombinationISI_fSI_fLNS_15FloatRoundStyleE2EEES1M_S1O_JEEENS4_5SM1004TMEM4LOAD26SM100_TMEM_LOAD_32dp32b32xENS4_13SM90_TMA_LOADES1E_NS4_39AutoVectorizingCopyWithAssumedAlignmentILi128EEENS4_14SM90_TMA_STOREES1E_S21_S21_EEEvvEEEEvNT_6ParamsE --------------------------
	.section	.nv.constant0._ZN7cutlass13device_kernelINS_4gemm6kernel13GemmUniversalIN4cute5tupleIJiiiiEEENS1_10collective13CollectiveMmaINS1_35MainloopSm100TmaUmmaWarpSpecializedILi5ELi2ELi4ENS5_IJNS4_1CILi2EEENSA_ILi1EEESC_EEEEENS5_IJNSA_ILi128EEENSA_ILi64EEESG_EEENS_12float_e5m2_tENS5_IJlSC_lEEESI_SJ_NS4_8TiledMMAINS4_8MMA_AtomIJNS4_10MMA_TraitsINS4_25SM100_MMA_F8F6F4_2x1SM_SSEJSI_SI_fSF_SG_NS4_17integral_constantINS4_4UMMA5MajorELSQ_0EEESR_NSO_INSP_7ScaleInELSS_0EEEST_EEEEEENS4_6LayoutINS5_IJSC_SC_SC_EEENS5_IJNSA_ILi0EEESY_SY_EEEEENS5_IJNS4_10UnderscoreES11_S11_EEEEENS4_18SM100_TMA_2SM_LOADENS4_14ComposedLayoutINS4_7SwizzleILi2ELi4ELi3EEENS4_18smem_ptr_flag_bitsILi8EEENSW_INS5_IJNSA_ILi8EEESG_EEENS5_IJSG_SC_EEEEEEEvNS4_8identityES14_S1E_vS1F_EENS_8epilogue10collective18CollectiveEpilogueINS1H_23Sm100TmaWarpSpecializedILi1ELi1ELi32ELb0ELb0EEEJNS5_IJSG_SG_SG_EEENS5_IJNSW_ISG_SC_EES1N_EEESI_SJ_SI_SJ_NS1H_6fusion15FusionCallbacksIS1L_NS1P_17LinearCombinationISI_fSI_fLNS_15FloatRoundStyleE2EEES1M_S1O_JEEENS4_5SM1004TMEM4LOAD26SM100_TMEM_LOAD_32dp32b32xENS4_13SM90_TMA_LOADES1E_NS4_39AutoVectorizingCopyWithAssumedAlignmentILi128EEENS4_14SM90_TMA_STOREES1E_S21_S21_EEEvvEEEEvNT_6ParamsE,"a",@progbits
	.sectionflags	@""
	.align	4
.nv.constant0._ZN7cutlass13device_kernelINS_4gemm6kernel13GemmUniversalIN4cute5tupleIJiiiiEEENS1_10collective13CollectiveMmaINS1_35MainloopSm100TmaUmmaWarpSpecializedILi5ELi2ELi4ENS5_IJNS4_1CILi2EEENSA_ILi1EEESC_EEEEENS5_IJNSA_ILi128EEENSA_ILi64EEESG_EEENS_12float_e5m2_tENS5_IJlSC_lEEESI_SJ_NS4_8TiledMMAINS4_8MMA_AtomIJNS4_10MMA_TraitsINS4_25SM100_MMA_F8F6F4_2x1SM_SSEJSI_SI_fSF_SG_NS4_17integral_constantINS4_4UMMA5MajorELSQ_0EEESR_NSO_INSP_7ScaleInELSS_0EEEST_EEEEEENS4_6LayoutINS5_IJSC_SC_SC_EEENS5_IJNSA_ILi0EEESY_SY_EEEEENS5_IJNS4_10UnderscoreES11_S11_EEEEENS4_18SM100_TMA_2SM_LOADENS4_14ComposedLayoutINS4_7SwizzleILi2ELi4ELi3EEENS4_18smem_ptr_flag_bitsILi8EEENSW_INS5_IJNSA_ILi8EEESG_EEENS5_IJSG_SC_EEEEEEEvNS4_8identityES14_S1E_vS1F_EENS_8epilogue10collective18CollectiveEpilogueINS1H_23Sm100TmaWarpSpecializedILi1ELi1ELi32ELb0ELb0EEEJNS5_IJSG_SG_SG_EEENS5_IJNSW_ISG_SC_EES1N_EEESI_SJ_SI_SJ_NS1H_6fusion15FusionCallbacksIS1L_NS1P_17LinearCombinationISI_fSI_fLNS_15FloatRoundStyleE2EEES1M_S1O_JEEENS4_5SM1004TMEM4LOAD26SM100_TMEM_LOAD_32dp32b32xENS4_13SM90_TMA_LOADES1E_NS4_39AutoVectorizingCopyWithAssumedAlignmentILi128EEENS4_14SM90_TMA_STOREES1E_S21_S21_EEEvvEEEEvNT_6ParamsE:
	.zero		2944


//--------------------- SYMBOLS --------------------------

	.type		.nv.reservedSmem.offset0,@object
	.size		.nv.reservedSmem.offset0,0x4
	.type		.nv.reservedSmem.cap,@object
	.size		.nv.reservedSmem.cap,0x4
	.type		__assertfail,@function
